// auto-generated by cutlass_sweep.sparse_gemm — config: {"arch": "sm_90", "cluster_m": 1, "cluster_n": 2, "dtype": "e4m3", "tile_k": 64, "tile_m": 128, "tile_n": 128}
#include "cutlass/cutlass.h"
#include "cutlass/gemm/collective/collective_builder.hpp"
#include "cutlass/gemm/device/gemm_universal_adapter.h"
#include "cutlass/gemm/kernel/gemm_universal.hpp"
#include "cutlass/epilogue/collective/collective_builder.hpp"

using Elem = cutlass::float_e4m3_t;
using Acc  = float;
using TileShape    = cute::Shape<cute::_128, cute::_128, cute::_64>;
using ClusterShape = cute::Shape<cute::_1, cute::_2, cute::_1>;

using CollectiveEpilogue = typename cutlass::epilogue::collective::CollectiveBuilder<
    cutlass::arch::Sm90, cutlass::arch::OpClassSparseTensorOp,
    TileShape, ClusterShape,
    cutlass::epilogue::collective::EpilogueTileAuto,
    Acc, Acc,
    Acc, cutlass::layout::ColumnMajor, 128 / cutlass::sizeof_bits<Acc>::value,
    Acc, cutlass::layout::ColumnMajor, 128 / cutlass::sizeof_bits<Acc>::value,
    cutlass::epilogue::collective::EpilogueScheduleAuto
  >::CollectiveOp;

using CollectiveMainloop = typename cutlass::gemm::collective::CollectiveBuilder<
    cutlass::arch::Sm90, cutlass::arch::OpClassSparseTensorOp,
    Elem, cutlass::layout::RowMajor, 128 / cutlass::sizeof_bits<Elem>::value,
    Elem, cutlass::layout::ColumnMajor, 128 / cutlass::sizeof_bits<Elem>::value,
    Acc,
    TileShape, ClusterShape,
    cutlass::gemm::collective::StageCountAutoCarveout<static_cast<int>(sizeof(typename CollectiveEpilogue::SharedStorage))>,
    cutlass::gemm::collective::KernelScheduleAuto
  >::CollectiveOp;

using GemmKernel = cutlass::gemm::kernel::GemmUniversal<
    cute::Shape<int,int,int,int>,
    CollectiveMainloop,
    CollectiveEpilogue
>;
using Gemm = cutlass::gemm::device::GemmUniversalAdapter<GemmKernel>;

auto* _anchor = &cutlass::device_kernel<GemmKernel>;


// ===== COMPILED SASS (sm_90a) =====

	.target	sm_90a

	.elftype	@"ET_EXEC"


//--------------------- .note.nv.tkinfo           --------------------------
	.section	.note.nv.tkinfo,"",@"SHT_NOTE"
	.sectionflags	@"SHF_NOTE_NV_TKINFO"
	.tkinfo
        /*0018*/ 	.word	0x00000002
        /*0030*/ 	.string	""
        /*0030*/ 	.string	"ptxas"
        /*0030*/ 	.string	"Cuda compilation tools, release 13.0, V13.0.88"
        /*0030*/ 	.string	"Build cuda_13.0.r13.0/compiler.36424714_0"
        /*0030*/ 	.string	"-arch sm_90a -m 64 "



//--------------------- .note.nv.cuinfo           --------------------------
	.section	.note.nv.cuinfo,"",@"SHT_NOTE"
	.sectionflags	@"SHF_NOTE_NV_CUINFO"
        /*0018*/ 	.short	0x0002
        /*001a*/ 	.short	0x005a
        /*001c*/ 	.short	0x0082
	.zero		2


//--------------------- .nv.info                  --------------------------
	.section	.nv.info,"",@"SHT_CUDA_INFO"
	.align	4


	//----- nvinfo : EIATTR_REGCOUNT
	.align		4
        /*0000*/ 	.byte	0x04, 0x2f
        /*0002*/ 	.short	(.L_12 - .L_11)
	.align		4
.L_11:
        /*0004*/ 	.word	index@(_ZN7cutlass13device_kernelINS_4gemm6kernel13GemmUniversalIN4cute5tupleIJiiiiEEENS1_10collective13CollectiveMmaINS1_43MainloopSm90TmaGmmaWarpSpecializedSparseFP8ILi17ENS5_IJNS4_1CILi1EEENSA_ILi2EEESB_EEENS1_35KernelTmaWarpSpecializedCooperativeEEENS5_IJNSA_ILi128EEESG_NSA_ILi64EEEEEENS_12float_e4m3_tENS5_IJNS4_6LayoutINS5_IJiNS5_IJSC_iEEEiEEENS5_IJlNS5_IJSB_SC_EEElEEEEENSK_INS5_IJNS5_IJSH_iEEESQ_iEEENS5_IJNS5_IJSH_NSA_ILi4096EEEEEENS5_IJSB_lEEElEEEEEEEESJ_NS5_IJlSB_lEEENS4_8TiledMMAINS4_8MMA_AtomIJNS4_4SM904GMMA6SPARSE32GMMA_64x128x64_F32E4M3E4M3_SS_TNILNS12_7ScaleInE1ELS15_1ELNS12_9SparseSelE0EEEEEENSK_INS5_IJSC_SB_SB_EEENS5_IJSB_NSA_ILi0EEES1A_EEEEENS5_IJNS4_10UnderscoreES1D_S1D_EEEEENS4_23SM90_TMA_LOAD_MULTICASTENS4_14ComposedLayoutINS4_7SwizzleILi1ELi4ELi3EEENS4_25smem_sparse_ptr_flag_bitsILi2ELi8EEENSK_INS5_IJNS5_IJSB_NSA_ILi8EEEEEENS5_IJSC_NSA_ILi32EEEEEEEEENS5_IJNS5_IJS1A_SH_EEESN_EEEEEEEvNS4_8identityENS4_13SM90_TMA_LOADENS1H_INS1I_ILi2ELi4ELi3EEENS4_18smem_ptr_flag_bitsILi8EEENSK_INS5_IJS1M_SH_EEENS5_IJSH_SB_EEEEEEEvS1V_EENS_8epilogue10collective6detail29Sm90TmaWarpSpecializedAdapterINS26_15DefaultEpilogueIfNS5_IJSB_llEEES2A_NS25_6thread17LinearCombinationIfLi1EffLNS2B_9ScaleType4KindE0ELNS_15FloatRoundStyleE2EfEENS1_15EpilogueDefaultEEEEEvvEEEEvNT_6ParamsE)
        /*0008*/ 	.word	0x000000a8


	//----- nvinfo : EIATTR_FRAME_SIZE
	.align		4
.L_12:
        /*000c*/ 	.byte	0x04, 0x11
        /*000e*/ 	.short	(.L_14 - .L_13)
	.align		4
.L_13:
        /*0010*/ 	.word	index@(_ZN7cutlass13device_kernelINS_4gemm6kernel13GemmUniversalIN4cute5tupleIJiiiiEEENS1_10collective13CollectiveMmaINS1_43MainloopSm90TmaGmmaWarpSpecializedSparseFP8ILi17ENS5_IJNS4_1CILi1EEENSA_ILi2EEESB_EEENS1_35KernelTmaWarpSpecializedCooperativeEEENS5_IJNSA_ILi128EEESG_NSA_ILi64EEEEEENS_12float_e4m3_tENS5_IJNS4_6LayoutINS5_IJiNS5_IJSC_iEEEiEEENS5_IJlNS5_IJSB_SC_EEElEEEEENSK_INS5_IJNS5_IJSH_iEEESQ_iEEENS5_IJNS5_IJSH_NSA_ILi4096EEEEEENS5_IJSB_lEEElEEEEEEEESJ_NS5_IJlSB_lEEENS4_8TiledMMAINS4_8MMA_AtomIJNS4_4SM904GMMA6SPARSE32GMMA_64x128x64_F32E4M3E4M3_SS_TNILNS12_7ScaleInE1ELS15_1ELNS12_9SparseSelE0EEEEEENSK_INS5_IJSC_SB_SB_EEENS5_IJSB_NSA_ILi0EEES1A_EEEEENS5_IJNS4_10UnderscoreES1D_S1D_EEEEENS4_23SM90_TMA_LOAD_MULTICASTENS4_14ComposedLayoutINS4_7SwizzleILi1ELi4ELi3EEENS4_25smem_sparse_ptr_flag_bitsILi2ELi8EEENSK_INS5_IJNS5_IJSB_NSA_ILi8EEEEEENS5_IJSC_NSA_ILi32EEEEEEEEENS5_IJNS5_IJS1A_SH_EEESN_EEEEEEEvNS4_8identityENS4_13SM90_TMA_LOADENS1H_INS1I_ILi2ELi4ELi3EEENS4_18smem_ptr_flag_bitsILi8EEENSK_INS5_IJS1M_SH_EEENS5_IJSH_SB_EEEEEEEvS1V_EENS_8epilogue10collective6detail29Sm90TmaWarpSpecializedAdapterINS26_15DefaultEpilogueIfNS5_IJSB_llEEES2A_NS25_6thread17LinearCombinationIfLi1EffLNS2B_9ScaleType4KindE0ELNS_15FloatRoundStyleE2EfEENS1_15EpilogueDefaultEEEEEvvEEEEvNT_6ParamsE)
        /*0014*/ 	.word	0x00000000


	//----- nvinfo : EIATTR_MIN_STACK_SIZE
	.align		4
.L_14:
        /*0018*/ 	.byte	0x04, 0x12
        /*001a*/ 	.short	(.L_16 - .L_15)
	.align		4
.L_15:
        /*001c*/ 	.word	index@(_ZN7cutlass13device_kernelINS_4gemm6kernel13GemmUniversalIN4cute5tupleIJiiiiEEENS1_10collective13CollectiveMmaINS1_43MainloopSm90TmaGmmaWarpSpecializedSparseFP8ILi17ENS5_IJNS4_1CILi1EEENSA_ILi2EEESB_EEENS1_35KernelTmaWarpSpecializedCooperativeEEENS5_IJNSA_ILi128EEESG_NSA_ILi64EEEEEENS_12float_e4m3_tENS5_IJNS4_6LayoutINS5_IJiNS5_IJSC_iEEEiEEENS5_IJlNS5_IJSB_SC_EEElEEEEENSK_INS5_IJNS5_IJSH_iEEESQ_iEEENS5_IJNS5_IJSH_NSA_ILi4096EEEEEENS5_IJSB_lEEElEEEEEEEESJ_NS5_IJlSB_lEEENS4_8TiledMMAINS4_8MMA_AtomIJNS4_4SM904GMMA6SPARSE32GMMA_64x128x64_F32E4M3E4M3_SS_TNILNS12_7ScaleInE1ELS15_1ELNS12_9SparseSelE0EEEEEENSK_INS5_IJSC_SB_SB_EEENS5_IJSB_NSA_ILi0EEES1A_EEEEENS5_IJNS4_10UnderscoreES1D_S1D_EEEEENS4_23SM90_TMA_LOAD_MULTICASTENS4_14ComposedLayoutINS4_7SwizzleILi1ELi4ELi3EEENS4_25smem_sparse_ptr_flag_bitsILi2ELi8EEENSK_INS5_IJNS5_IJSB_NSA_ILi8EEEEEENS5_IJSC_NSA_ILi32EEEEEEEEENS5_IJNS5_IJS1A_SH_EEESN_EEEEEEEvNS4_8identityENS4_13SM90_TMA_LOADENS1H_INS1I_ILi2ELi4ELi3EEENS4_18smem_ptr_flag_bitsILi8EEENSK_INS5_IJS1M_SH_EEENS5_IJSH_SB_EEEEEEEvS1V_EENS_8epilogue10collective6detail29Sm90TmaWarpSpecializedAdapterINS26_15DefaultEpilogueIfNS5_IJSB_llEEES2A_NS25_6thread17LinearCombinationIfLi1EffLNS2B_9ScaleType4KindE0ELNS_15FloatRoundStyleE2EfEENS1_15EpilogueDefaultEEEEEvvEEEEvNT_6ParamsE)
        /*0020*/ 	.word	0x00000000
.L_16:


//--------------------- .nv.compat                --------------------------
	.section	.nv.compat,"",@"SHT_CUDA_COMPAT_INFO"
	.align	4
        /*0000*/ 	.byte	0x02, 0x09, 0x01, 0x00, 0x02, 0x02, 0x04, 0x00, 0x02, 0x05, 0x05, 0x00, 0x03, 0x07, 0x01, 0x01
        /*0010*/ 	.byte	0x02, 0x03, 0x01, 0x00, 0x02, 0x06, 0x01, 0x00, 0x04, 0x0b, 0x08, 0x00, 0x00, 0x00, 0x00, 0x00
        /*0020*/ 	.byte	0x00, 0x00, 0x00, 0x00


//--------------------- .nv.info._ZN7cutlass13device_kernelINS_4gemm6kernel13GemmUniversalIN4cute5tupleIJiiiiEEENS1_10collective13CollectiveMmaINS1_43MainloopSm90TmaGmmaWarpSpecializedSparseFP8ILi17ENS5_IJNS4_1CILi1EEENSA_ILi2EEESB_EEENS1_35KernelTmaWarpSpecializedCooperativeEEENS5_IJNSA_ILi128EEESG_NSA_ILi64EEEEEENS_12float_e4m3_tENS5_IJNS4_6LayoutINS5_IJiNS5_IJSC_iEEEiEEENS5_IJlNS5_IJSB_SC_EEElEEEEENSK_INS5_IJNS5_IJSH_iEEESQ_iEEENS5_IJNS5_IJSH_NSA_ILi4096EEEEEENS5_IJSB_lEEElEEEEEEEESJ_NS5_IJlSB_lEEENS4_8TiledMMAINS4_8MMA_AtomIJNS4_4SM904GMMA6SPARSE32GMMA_64x128x64_F32E4M3E4M3_SS_TNILNS12_7ScaleInE1ELS15_1ELNS12_9SparseSelE0EEEEEENSK_INS5_IJSC_SB_SB_EEENS5_IJSB_NSA_ILi0EEES1A_EEEEENS5_IJNS4_10UnderscoreES1D_S1D_EEEEENS4_23SM90_TMA_LOAD_MULTICASTENS4_14ComposedLayoutINS4_7SwizzleILi1ELi4ELi3EEENS4_25smem_sparse_ptr_flag_bitsILi2ELi8EEENSK_INS5_IJNS5_IJSB_NSA_ILi8EEEEEENS5_IJSC_NSA_ILi32EEEEEEEEENS5_IJNS5_IJS1A_SH_EEESN_EEEEEEEvNS4_8identityENS4_13SM90_TMA_LOADENS1H_INS1I_ILi2ELi4ELi3EEENS4_18smem_ptr_flag_bitsILi8EEENSK_INS5_IJS1M_SH_EEENS5_IJSH_SB_EEEEEEEvS1V_EENS_8epilogue10collective6detail29Sm90TmaWarpSpecializedAdapterINS26_15DefaultEpilogueIfNS5_IJSB_llEEES2A_NS25_6thread17LinearCombinationIfLi1EffLNS2B_9ScaleType4KindE0ELNS_15FloatRoundStyleE2EfEENS1_15EpilogueDefaultEEEEEvvEEEEvNT_6ParamsE --------------------------
	.section	.nv.info._ZN7cutlass13device_kernelINS_4gemm6kernel13GemmUniversalIN4cute5tupleIJiiiiEEENS1_10collective13CollectiveMmaINS1_43MainloopSm90TmaGmmaWarpSpecializedSparseFP8ILi17ENS5_IJNS4_1CILi1EEENSA_ILi2EEESB_EEENS1_35KernelTmaWarpSpecializedCooperativeEEENS5_IJNSA_ILi128EEESG_NSA_ILi64EEEEEENS_12float_e4m3_tENS5_IJNS4_6LayoutINS5_IJiNS5_IJSC_iEEEiEEENS5_IJlNS5_IJSB_SC_EEElEEEEENSK_INS5_IJNS5_IJSH_iEEESQ_iEEENS5_IJNS5_IJSH_NSA_ILi4096EEEEEENS5_IJSB_lEEElEEEEEEEESJ_NS5_IJlSB_lEEENS4_8TiledMMAINS4_8MMA_AtomIJNS4_4SM904GMMA6SPARSE32GMMA_64x128x64_F32E4M3E4M3_SS_TNILNS12_7ScaleInE1ELS15_1ELNS12_9SparseSelE0EEEEEENSK_INS5_IJSC_SB_SB_EEENS5_IJSB_NSA_ILi0EEES1A_EEEEENS5_IJNS4_10UnderscoreES1D_S1D_EEEEENS4_23SM90_TMA_LOAD_MULTICASTENS4_14ComposedLayoutINS4_7SwizzleILi1ELi4ELi3EEENS4_25smem_sparse_ptr_flag_bitsILi2ELi8EEENSK_INS5_IJNS5_IJSB_NSA_ILi8EEEEEENS5_IJSC_NSA_ILi32EEEEEEEEENS5_IJNS5_IJS1A_SH_EEESN_EEEEEEEvNS4_8identityENS4_13SM90_TMA_LOADENS1H_INS1I_ILi2ELi4ELi3EEENS4_18smem_ptr_flag_bitsILi8EEENSK_INS5_IJS1M_SH_EEENS5_IJSH_SB_EEEEEEEvS1V_EENS_8epilogue10collective6detail29Sm90TmaWarpSpecializedAdapterINS26_15DefaultEpilogueIfNS5_IJSB_llEEES2A_NS25_6thread17LinearCombinationIfLi1EffLNS2B_9ScaleType4KindE0ELNS_15FloatRoundStyleE2EfEENS1_15EpilogueDefaultEEEEEvvEEEEvNT_6ParamsE,"",@"SHT_CUDA_INFO"
	.sectionflags	@""
	.align	4


	//----- nvinfo : EIATTR_CUDA_API_VERSION
	.align		4
        /*0000*/ 	.byte	0x04, 0x37
        /*0002*/ 	.short	(.L_18 - .L_17)
.L_17:
        /*0004*/ 	.word	0x00000082


	//----- nvinfo : EIATTR_KPARAM_INFO
	.align		4
.L_18:
        /*0008*/ 	.byte	0x04, 0x17
        /*000a*/ 	.short	(.L_20 - .L_19)
.L_19:
        /*000c*/ 	.word	0x00000000
        /*0010*/ 	.short	0x0000
        /*0012*/ 	.short	0x0070
        /*0014*/ 	.byte	0x00, 0xf0, 0x01, 0x14


	//----- nvinfo : EIATTR_SPARSE_MMA_MASK
	.align		4
.L_20:
        /*0018*/ 	.byte	0x03, 0x50
        /*001a*/ 	.short	0x0001


	//----- nvinfo : EIATTR_MAXREG_COUNT
	.align		4
        /*001c*/ 	.byte	0x03, 0x1b
        /*001e*/ 	.short	0x00a8


	//----- nvinfo : EIATTR_NUM_BARRIERS
	.align		4
        /*0020*/ 	.byte	0x02, 0x4c
        /*0022*/ 	.byte	0x01
	.zero		1


	//----- nvinfo : EIATTR_MERCURY_ISA_VERSION
	.align		4
        /*0024*/ 	.byte	0x03, 0x5f
        /*0026*/ 	.short	0x0101


	//----- nvinfo : EIATTR_INT_WARP_WIDE_INSTR_OFFSETS
	.align		4
        /*0028*/ 	.byte	0x04, 0x31
        /*002a*/ 	.short	(.L_22 - .L_21)


	//   ....[0]....
.L_21:
        /*002c*/ 	.word	0x00000640


	//   ....[1]....
        /*0030*/ 	.word	0x00000660


	//   ....[2]....
        /*0034*/ 	.word	0x00000830


	//----- nvinfo : EIATTR_COOP_GROUP_MASK_REGIDS
	.align		4
.L_22:
        /*0038*/ 	.byte	0x04, 0x29
        /*003a*/ 	.short	(.L_24 - .L_23)


	//   ....[0]....
.L_23:
        /*003c*/ 	.word	0xffffffff


	//   ....[1]....
        /*0040*/ 	.word	0xffffffff


	//   ....[2]....
        /*0044*/ 	.word	0xffffffff


	//   ....[3]....
        /*0048*/ 	.word	0xffffffff


	//   ....[4]....
        /*004c*/ 	.word	0xffffffff


	//   ....[5]....
        /*0050*/ 	.word	0xffffffff


	//----- nvinfo : EIATTR_COOP_GROUP_INSTR_OFFSETS
	.align		4
.L_24:
        /*0054*/ 	.byte	0x04, 0x28
        /*0056*/ 	.short	(.L_26 - .L_25)


	//   ....[0]....
.L_25:
        /*0058*/ 	.word	0x00000060


	//   ....[1]....
        /*005c*/ 	.word	0x00000070


	//   ....[2]....
        /*0060*/ 	.word	0x00000160


	//   ....[3]....
        /*0064*/ 	.word	0x000004c0


	//   ....[4]....
        /*0068*/ 	.word	0x00000970


	//   ....[5]....
        /*006c*/ 	.word	0x000013f0


	//----- nvinfo : EIATTR_REG_RECONFIG
	.align		4
.L_26:
        /*0070*/ 	.byte	0x01, 0x54
	.zero		2


	//----- nvinfo : EIATTR_MBARRIER_INSTR_OFFSETS
	.align		4
        /*0074*/ 	.byte	0x04, 0x39
        /*0076*/ 	.short	(.L_28 - .L_27)


	//   ....[0]....
.L_27:
        /*0078*/ 	.word	0x00000280
        /*007c*/ 	.word	0x000000ff
        /*0080*/ 	.word	0x00000000
        /*0084*/ 	.short	0x0100
        /*0086*/ 	.byte	0x08
	.zero		1


	//   ....[1]....
        /*0088*/ 	.word	0x00000290
        /*008c*/ 	.word	0x000000ff
        /*0090*/ 	.word	0x00000088
        /*0094*/ 	.short	0x0100
        /*0096*/ 	.byte	0x08
	.zero		1


	//   ....[2]....
        /*0098*/ 	.word	0x000002a0
        /*009c*/ 	.word	0x000000ff
        /*00a0*/ 	.word	0x00000008
        /*00a4*/ 	.short	0x0100
        /*00a6*/ 	.byte	0x08
	.zero		1


	//   ....[3]....
        /*00a8*/ 	.word	0x000002b0
        /*00ac*/ 	.word	0x000000ff
        /*00b0*/ 	.word	0x00000090
        /*00b4*/ 	.short	0x0100
        /*00b6*/ 	.byte	0x08
	.zero		1


	//   ....[4]....
        /*00b8*/ 	.word	0x000002c0
        /*00bc*/ 	.word	0x000000ff
        /*00c0*/ 	.word	0x00000010
        /*00c4*/ 	.short	0x0100
        /*00c6*/ 	.byte	0x08
	.zero		1


	//   ....[5]....
        /*00c8*/ 	.word	0x000002d0
        /*00cc*/ 	.word	0x000000ff
        /*00d0*/ 	.word	0x00000098
        /*00d4*/ 	.short	0x0100
        /*00d6*/ 	.byte	0x08
	.zero		1


	//   ....[6]....
        /*00d8*/ 	.word	0x000002e0
        /*00dc*/ 	.word	0x000000ff
        /*00e0*/ 	.word	0x00000018
        /*00e4*/ 	.short	0x0100
        /*00e6*/ 	.byte	0x08
	.zero		1


	//   ....[7]....
        /*00e8*/ 	.word	0x000002f0
        /*00ec*/ 	.word	0x000000ff
        /*00f0*/ 	.word	0x000000a0
        /*00f4*/ 	.short	0x0100
        /*00f6*/ 	.byte	0x08
	.zero		1


	//   ....[8]....
        /*00f8*/ 	.word	0x00000300
        /*00fc*/ 	.word	0x000000ff
        /*0100*/ 	.word	0x00000020
        /*0104*/ 	.short	0x0100
        /*0106*/ 	.byte	0x08
	.zero		1


	//   ....[9]....
        /*0108*/ 	.word	0x00000310
        /*010c*/ 	.word	0x000000ff
        /*0110*/ 	.word	0x000000a8
        /*0114*/ 	.short	0x0100
        /*0116*/ 	.byte	0x08
	.zero		1


	//   ....[10]....
        /*0118*/ 	.word	0x00000320
        /*011c*/ 	.word	0x000000ff
        /*0120*/ 	.word	0x00000028
        /*0124*/ 	.short	0x0100
        /*0126*/ 	.byte	0x08
	.zero		1


	//   ....[11]....
        /*0128*/ 	.word	0x00000330
        /*012c*/ 	.word	0x000000ff
        /*0130*/ 	.word	0x000000b0
        /*0134*/ 	.short	0x0100
        /*0136*/ 	.byte	0x08
	.zero		1


	//   ....[12]....
        /*0138*/ 	.word	0x00000340
        /*013c*/ 	.word	0x000000ff
        /*0140*/ 	.word	0x00000030
        /*0144*/ 	.short	0x0100
        /*0146*/ 	.byte	0x08
	.zero		1


	//   ....[13]....
        /*0148*/ 	.word	0x00000350
        /*014c*/ 	.word	0x000000ff
        /*0150*/ 	.word	0x000000b8
        /*0154*/ 	.short	0x0100
        /*0156*/ 	.byte	0x08
	.zero		1


	//   ....[14]....
        /*0158*/ 	.word	0x00000360
        /*015c*/ 	.word	0x000000ff
        /*0160*/ 	.word	0x00000038
        /*0164*/ 	.short	0x0100
        /*0166*/ 	.byte	0x08
	.zero		1


	//   ....[15]....
        /*0168*/ 	.word	0x00000370
        /*016c*/ 	.word	0x000000ff
        /*0170*/ 	.word	0x000000c0
        /*0174*/ 	.short	0x0100
        /*0176*/ 	.byte	0x08
	.zero		1


	//   ....[16]....
        /*0178*/ 	.word	0x00000380
        /*017c*/ 	.word	0x000000ff
        /*0180*/ 	.word	0x00000040
        /*0184*/ 	.short	0x0100
        /*0186*/ 	.byte	0x08
	.zero		1


	//   ....[17]....
        /*0188*/ 	.word	0x00000390
        /*018c*/ 	.word	0x000000ff
        /*0190*/ 	.word	0x000000c8
        /*0194*/ 	.short	0x0100
        /*0196*/ 	.byte	0x08
	.zero		1


	//   ....[18]....
        /*0198*/ 	.word	0x000003a0
        /*019c*/ 	.word	0x000000ff
        /*01a0*/ 	.word	0x00000048
        /*01a4*/ 	.short	0x0100
        /*01a6*/ 	.byte	0x08
	.zero		1


	//   ....[19]....
        /*01a8*/ 	.word	0x000003b0
        /*01ac*/ 	.word	0x000000ff
        /*01b0*/ 	.word	0x000000d0
        /*01b4*/ 	.short	0x0100
        /*01b6*/ 	.byte	0x08
	.zero		1


	//   ....[20]....
        /*01b8*/ 	.word	0x000003c0
        /*01bc*/ 	.word	0x000000ff
        /*01c0*/ 	.word	0x00000050
        /*01c4*/ 	.short	0x0100
        /*01c6*/ 	.byte	0x08
	.zero		1


	//   ....[21]....
        /*01c8*/ 	.word	0x000003d0
        /*01cc*/ 	.word	0x000000ff
        /*01d0*/ 	.word	0x000000d8
        /*01d4*/ 	.short	0x0100
        /*01d6*/ 	.byte	0x08
	.zero		1


	//   ....[22]....
        /*01d8*/ 	.word	0x000003e0
        /*01dc*/ 	.word	0x000000ff
        /*01e0*/ 	.word	0x00000058
        /*01e4*/ 	.short	0x0100
        /*01e6*/ 	.byte	0x08
	.zero		1


	//   ....[23]....
        /*01e8*/ 	.word	0x000003f0
        /*01ec*/ 	.word	0x000000ff
        /*01f0*/ 	.word	0x000000e0
        /*01f4*/ 	.short	0x0100
        /*01f6*/ 	.byte	0x08
	.zero		1


	//   ....[24]....
        /*01f8*/ 	.word	0x00000400
        /*01fc*/ 	.word	0x000000ff
        /*0200*/ 	.word	0x00000060
        /*0204*/ 	.short	0x0100
        /*0206*/ 	.byte	0x08
	.zero		1


	//   ....[25]....
        /*0208*/ 	.word	0x00000410
        /*020c*/ 	.word	0x000000ff
        /*0210*/ 	.word	0x000000e8
        /*0214*/ 	.short	0x0100
        /*0216*/ 	.byte	0x08
	.zero		1


	//   ....[26]....
        /*0218*/ 	.word	0x00000420
        /*021c*/ 	.word	0x000000ff
        /*0220*/ 	.word	0x00000068
        /*0224*/ 	.short	0x0100
        /*0226*/ 	.byte	0x08
	.zero		1


	//   ....[27]....
        /*0228*/ 	.word	0x00000430
        /*022c*/ 	.word	0x000000ff
        /*0230*/ 	.word	0x000000f0
        /*0234*/ 	.short	0x0100
        /*0236*/ 	.byte	0x08
	.zero		1


	//   ....[28]....
        /*0238*/ 	.word	0x00000440
        /*023c*/ 	.word	0x000000ff
        /*0240*/ 	.word	0x00000070
        /*0244*/ 	.short	0x0100
        /*0246*/ 	.byte	0x08
	.zero		1


	//   ....[29]....
        /*0248*/ 	.word	0x00000450
        /*024c*/ 	.word	0x000000ff
        /*0250*/ 	.word	0x000000f8
        /*0254*/ 	.short	0x0100
        /*0256*/ 	.byte	0x08
	.zero		1


	//   ....[30]....
        /*0258*/ 	.word	0x00000460
        /*025c*/ 	.word	0x000000ff
        /*0260*/ 	.word	0x00000078
        /*0264*/ 	.short	0x0100
        /*0266*/ 	.byte	0x08
	.zero		1


	//   ....[31]....
        /*0268*/ 	.word	0x00000470
        /*026c*/ 	.word	0x000000ff
        /*0270*/ 	.word	0x00000100
        /*0274*/ 	.short	0x0100
        /*0276*/ 	.byte	0x08
	.zero		1


	//   ....[32]....
        /*0278*/ 	.word	0x00000480
        /*027c*/ 	.word	0x000000ff
        /*0280*/ 	.word	0x00000080
        /*0284*/ 	.short	0x0100
        /*0286*/ 	.byte	0x08
	.zero		1


	//   ....[33]....
        /*0288*/ 	.word	0x00000490
        /*028c*/ 	.word	0x000000ff
        /*0290*/ 	.word	0x00000108
        /*0294*/ 	.short	0x0100
        /*0296*/ 	.byte	0x08
	.zero		1


	//   ....[34]....
        /*0298*/ 	.word	0x000008d0
        /*029c*/ 	.word	0x000000ff
        /*02a0*/ 	.word	0x00000120
        /*02a4*/ 	.short	0x0100
        /*02a6*/ 	.byte	0x06
	.zero		1


	//   ....[35]....
        /*02a8*/ 	.word	0x00000920
        /*02ac*/ 	.word	0x000000ff
        /*02b0*/ 	.word	0x00000128
        /*02b4*/ 	.short	0x0100
        /*02b6*/ 	.byte	0x06
	.zero		1


	//   ....[36]....
        /*02b8*/ 	.word	0x00001b50
        /*02bc*/ 	.word	0x000000ff
        /*02c0*/ 	.word	0x00000000
        /*02c4*/ 	.short	0x010a
        /*02c6*/ 	.byte	0x0b
	.zero		1


	//   ....[37]....
        /*02c8*/ 	.word	0x00001c30
        /*02cc*/ 	.word	0x000000ff
        /*02d0*/ 	.word	0x00000000
        /*02d4*/ 	.short	0x010a
        /*02d6*/ 	.byte	0x0b
	.zero		1


	//   ....[38]....
        /*02d8*/ 	.word	0x00002220
        /*02dc*/ 	.word	0x000000ca
        /*02e0*/ 	.word	0x00000000
        /*02e4*/ 	.short	0x0101
        /*02e6*/ 	.byte	0x3f
	.zero		1


	//   ....[39]....
        /*02e8*/ 	.word	0x00008430
        /*02ec*/ 	.word	0x00000017
        /*02f0*/ 	.word	0x00000088
        /*02f4*/ 	.short	0x010a
        /*02f6*/ 	.byte	0x3f
	.zero		1


	//   ....[40]....
        /*02f8*/ 	.word	0x00008860
        /*02fc*/ 	.word	0x00000005
        /*0300*/ 	.word	0x00000128
        /*0304*/ 	.short	0x0101
        /*0306*/ 	.byte	0x3f
	.zero		1


	//   ....[41]....
        /*0308*/ 	.word	0x00008f90
        /*030c*/ 	.word	0x00000005
        /*0310*/ 	.word	0x00000000
        /*0314*/ 	.short	0x010a
        /*0316*/ 	.byte	0x3f
	.zero		1


	//   ....[42]....
        /*0318*/ 	.word	0x00009010
        /*031c*/ 	.word	0x00000007
        /*0320*/ 	.word	0x00000000
        /*0324*/ 	.short	0x010a
        /*0326*/ 	.byte	0x3f
	.zero		1


	//   ....[43]....
        /*0328*/ 	.word	0x000090a0
        /*032c*/ 	.word	0x00000006
        /*0330*/ 	.word	0x00000000
        /*0334*/ 	.short	0x010a
        /*0336*/ 	.byte	0x3f
	.zero		1


	//   ....[44]....
        /*0338*/ 	.word	0x00009130
        /*033c*/ 	.word	0x00000009
        /*0340*/ 	.word	0x00000000
        /*0344*/ 	.short	0x010a
        /*0346*/ 	.byte	0x3f
	.zero		1


	//   ....[45]....
        /*0348*/ 	.word	0x000091c0
        /*034c*/ 	.word	0x00000006
        /*0350*/ 	.word	0x00000000
        /*0354*/ 	.short	0x010a
        /*0356*/ 	.byte	0x3f
	.zero		1


	//   ....[46]....
        /*0358*/ 	.word	0x00009250
        /*035c*/ 	.word	0x00000009
        /*0360*/ 	.word	0x00000000
        /*0364*/ 	.short	0x010a
        /*0366*/ 	.byte	0x3f
	.zero		1


	//   ....[47]....
        /*0368*/ 	.word	0x000092e0
        /*036c*/ 	.word	0x00000006
        /*0370*/ 	.word	0x00000000
        /*0374*/ 	.short	0x010a
        /*0376*/ 	.byte	0x3f
	.zero		1


	//   ....[48]....
        /*0378*/ 	.word	0x00009370
        /*037c*/ 	.word	0x00000009
        /*0380*/ 	.word	0x00000000
        /*0384*/ 	.short	0x010a
        /*0386*/ 	.byte	0x3f
	.zero		1


	//   ....[49]....
        /*0388*/ 	.word	0x00009400
        /*038c*/ 	.word	0x00000006
        /*0390*/ 	.word	0x00000000
        /*0394*/ 	.short	0x010a
        /*0396*/ 	.byte	0x3f
	.zero		1


	//   ....[50]....
        /*0398*/ 	.word	0x00009490
        /*039c*/ 	.word	0x00000009
        /*03a0*/ 	.word	0x00000000
        /*03a4*/ 	.short	0x010a
        /*03a6*/ 	.byte	0x3f
	.zero		1


	//   ....[51]....
        /*03a8*/ 	.word	0x00009520
        /*03ac*/ 	.word	0x00000006
        /*03b0*/ 	.word	0x00000000
        /*03b4*/ 	.short	0x010a
        /*03b6*/ 	.byte	0x3f
	.zero		1


	//   ....[52]....
        /*03b8*/ 	.word	0x000095b0
        /*03bc*/ 	.word	0x00000009
        /*03c0*/ 	.word	0x00000000
        /*03c4*/ 	.short	0x010a
        /*03c6*/ 	.byte	0x3f
	.zero		1


	//   ....[53]....
        /*03c8*/ 	.word	0x00009640
        /*03cc*/ 	.word	0x00000006
        /*03d0*/ 	.word	0x00000000
        /*03d4*/ 	.short	0x010a
        /*03d6*/ 	.byte	0x3f
	.zero		1


	//   ....[54]....
        /*03d8*/ 	.word	0x000096d0
        /*03dc*/ 	.word	0x00000009
        /*03e0*/ 	.word	0x00000000
        /*03e4*/ 	.short	0x010a
        /*03e6*/ 	.byte	0x3f
	.zero		1


	//   ....[55]....
        /*03e8*/ 	.word	0x00009760
        /*03ec*/ 	.word	0x00000008
        /*03f0*/ 	.word	0x00000000
        /*03f4*/ 	.short	0x010a
        /*03f6*/ 	.byte	0x3f
	.zero		1


	//   ....[56]....
        /*03f8*/ 	.word	0x000097f0
        /*03fc*/ 	.word	0x0000000b
        /*0400*/ 	.word	0x00000000
        /*0404*/ 	.short	0x010a
        /*0406*/ 	.byte	0x3f
	.zero		1


	//   ....[57]....
        /*0408*/ 	.word	0x00009880
        /*040c*/ 	.word	0x00000003
        /*0410*/ 	.word	0x00000000
        /*0414*/ 	.short	0x010a
        /*0416*/ 	.byte	0x3f
	.zero		1


	//   ....[58]....
        /*0418*/ 	.word	0x000098f0
        /*041c*/ 	.word	0x000000ca
        /*0420*/ 	.word	0x00000000
        /*0424*/ 	.short	0x010a
        /*0426*/ 	.byte	0x3f
	.zero		1


	//   ....[59]....
        /*0428*/ 	.word	0x000099c0
        /*042c*/ 	.word	0x00000017
        /*0430*/ 	.word	0x00000088
        /*0434*/ 	.short	0x010a
        /*0436*/ 	.byte	0x3f
	.zero		1


	//   ....[60]....
        /*0438*/ 	.word	0x00009a90
        /*043c*/ 	.word	0x00000005
        /*0440*/ 	.word	0x00000000
        /*0444*/ 	.short	0x010a
        /*0446*/ 	.byte	0x3f
	.zero		1


	//   ....[61]....
        /*0448*/ 	.word	0x00009ae0
        /*044c*/ 	.word	0x00000007
        /*0450*/ 	.word	0x00000000
        /*0454*/ 	.short	0x010a
        /*0456*/ 	.byte	0x3f
	.zero		1


	//   ....[62]....
        /*0458*/ 	.word	0x00009b30
        /*045c*/ 	.word	0x00000006
        /*0460*/ 	.word	0x00000000
        /*0464*/ 	.short	0x010a
        /*0466*/ 	.byte	0x3f
	.zero		1


	//   ....[63]....
        /*0468*/ 	.word	0x00009b80
        /*046c*/ 	.word	0x00000009
        /*0470*/ 	.word	0x00000000
        /*0474*/ 	.short	0x010a
        /*0476*/ 	.byte	0x3f
	.zero		1


	//   ....[64]....
        /*0478*/ 	.word	0x00009bd0
        /*047c*/ 	.word	0x00000006
        /*0480*/ 	.word	0x00000000
        /*0484*/ 	.short	0x010a
        /*0486*/ 	.byte	0x3f
	.zero		1


	//   ....[65]....
        /*0488*/ 	.word	0x00009c20
        /*048c*/ 	.word	0x00000009
        /*0490*/ 	.word	0x00000000
        /*0494*/ 	.short	0x010a
        /*0496*/ 	.byte	0x3f
	.zero		1


	//   ....[66]....
        /*0498*/ 	.word	0x00009c70
        /*049c*/ 	.word	0x00000006
        /*04a0*/ 	.word	0x00000000
        /*04a4*/ 	.short	0x010a
        /*04a6*/ 	.byte	0x3f
	.zero		1


	//   ....[67]....
        /*04a8*/ 	.word	0x00009cc0
        /*04ac*/ 	.word	0x00000009
        /*04b0*/ 	.word	0x00000000
        /*04b4*/ 	.short	0x010a
        /*04b6*/ 	.byte	0x3f
	.zero		1


	//   ....[68]....
        /*04b8*/ 	.word	0x00009d10
        /*04bc*/ 	.word	0x00000006
        /*04c0*/ 	.word	0x00000000
        /*04c4*/ 	.short	0x010a
        /*04c6*/ 	.byte	0x3f
	.zero		1


	//   ....[69]....
        /*04c8*/ 	.word	0x00009d60
        /*04cc*/ 	.word	0x00000009
        /*04d0*/ 	.word	0x00000000
        /*04d4*/ 	.short	0x010a
        /*04d6*/ 	.byte	0x3f
	.zero		1


	//   ....[70]....
        /*04d8*/ 	.word	0x00009db0
        /*04dc*/ 	.word	0x00000006
        /*04e0*/ 	.word	0x00000000
        /*04e4*/ 	.short	0x010a
        /*04e6*/ 	.byte	0x3f
	.zero		1


	//   ....[71]....
        /*04e8*/ 	.word	0x00009e00
        /*04ec*/ 	.word	0x00000009
        /*04f0*/ 	.word	0x00000000
        /*04f4*/ 	.short	0x010a
        /*04f6*/ 	.byte	0x3f
	.zero		1


	//   ....[72]....
        /*04f8*/ 	.word	0x00009e50
        /*04fc*/ 	.word	0x00000006
        /*0500*/ 	.word	0x00000000
        /*0504*/ 	.short	0x010a
        /*0506*/ 	.byte	0x3f
	.zero		1


	//   ....[73]....
        /*0508*/ 	.word	0x00009ea0
        /*050c*/ 	.word	0x00000009
        /*0510*/ 	.word	0x00000000
        /*0514*/ 	.short	0x010a
        /*0516*/ 	.byte	0x3f
	.zero		1


	//   ....[74]....
        /*0518*/ 	.word	0x00009ef0
        /*051c*/ 	.word	0x00000008
        /*0520*/ 	.word	0x00000000
        /*0524*/ 	.short	0x010a
        /*0526*/ 	.byte	0x3f
	.zero		1


	//   ....[75]....
        /*0528*/ 	.word	0x00009f40
        /*052c*/ 	.word	0x0000000b
        /*0530*/ 	.word	0x00000000
        /*0534*/ 	.short	0x010a
        /*0536*/ 	.byte	0x3f
	.zero		1


	//----- nvinfo : EIATTR_NUM_MBARRIERS
	.align		4
.L_28:
        /*0538*/ 	.byte	0x03, 0x38
        /*053a*/ 	.short	0x0024


	//----- nvinfo : EIATTR_EXIT_INSTR_OFFSETS
	.align		4
        /*053c*/ 	.byte	0x04, 0x1c
        /*053e*/ 	.short	(.L_30 - .L_29)


	//   ....[0]....
.L_29:
        /*0540*/ 	.word	0x00000ad0


	//   ....[1]....
        /*0544*/ 	.word	0x000012c0


	//   ....[2]....
        /*0548*/ 	.word	0x00007b20


	//   ....[3]....
        /*054c*/ 	.word	0x00008070


	//   ....[4]....
        /*0550*/ 	.word	0x000098d0


	//----- nvinfo : EIATTR_MAX_THREADS
	.align		4
.L_30:
        /*0554*/ 	.byte	0x04, 0x05
        /*0556*/ 	.short	(.L_32 - .L_31)
.L_31:
        /*0558*/ 	.word	0x00000180
        /*055c*/ 	.word	0x00000001
        /*0560*/ 	.word	0x00000001


	//----- nvinfo : EIATTR_CRS_STACK_SIZE
	.align		4
.L_32:
        /*0564*/ 	.byte	0x04, 0x1e
        /*0566*/ 	.short	(.L_34 - .L_33)
.L_33:
        /*0568*/ 	.word	0x00000000


	//----- nvinfo : EIATTR_CBANK_PARAM_SIZE
	.align		4
.L_34:
        /*056c*/ 	.byte	0x03, 0x19
        /*056e*/ 	.short	0x0570


	//----- nvinfo : EIATTR_PARAM_CBANK
	.align		4
        /*0570*/ 	.byte	0x04, 0x0a
        /*0572*/ 	.short	(.L_36 - .L_35)
	.align		4
.L_35:
        /*0574*/ 	.word	index@(.nv.constant0._ZN7cutlass13device_kernelINS_4gemm6kernel13GemmUniversalIN4cute5tupleIJiiiiEEENS1_10collective13CollectiveMmaINS1_43MainloopSm90TmaGmmaWarpSpecializedSparseFP8ILi17ENS5_IJNS4_1CILi1EEENSA_ILi2EEESB_EEENS1_35KernelTmaWarpSpecializedCooperativeEEENS5_IJNSA_ILi128EEESG_NSA_ILi64EEEEEENS_12float_e4m3_tENS5_IJNS4_6LayoutINS5_IJiNS5_IJSC_iEEEiEEENS5_IJlNS5_IJSB_SC_EEElEEEEENSK_INS5_IJNS5_IJSH_iEEESQ_iEEENS5_IJNS5_IJSH_NSA_ILi4096EEEEEENS5_IJSB_lEEElEEEEEEEESJ_NS5_IJlSB_lEEENS4_8TiledMMAINS4_8MMA_AtomIJNS4_4SM904GMMA6SPARSE32GMMA_64x128x64_F32E4M3E4M3_SS_TNILNS12_7ScaleInE1ELS15_1ELNS12_9SparseSelE0EEEEEENSK_INS5_IJSC_SB_SB_EEENS5_IJSB_NSA_ILi0EEES1A_EEEEENS5_IJNS4_10UnderscoreES1D_S1D_EEEEENS4_23SM90_TMA_LOAD_MULTICASTENS4_14ComposedLayoutINS4_7SwizzleILi1ELi4ELi3EEENS4_25smem_sparse_ptr_flag_bitsILi2ELi8EEENSK_INS5_IJNS5_IJSB_NSA_ILi8EEEEEENS5_IJSC_NSA_ILi32EEEEEEEEENS5_IJNS5_IJS1A_SH_EEESN_EEEEEEEvNS4_8identityENS4_13SM90_TMA_LOADENS1H_INS1I_ILi2ELi4ELi3EEENS4_18smem_ptr_flag_bitsILi8EEENSK_INS5_IJS1M_SH_EEENS5_IJSH_SB_EEEEEEEvS1V_EENS_8epilogue10collective6detail29Sm90TmaWarpSpecializedAdapterINS26_15DefaultEpilogueIfNS5_IJSB_llEEES2A_NS25_6thread17LinearCombinationIfLi1EffLNS2B_9ScaleType4KindE0ELNS_15FloatRoundStyleE2EfEENS1_15EpilogueDefaultEEEEEvvEEEEvNT_6ParamsE)
        /*0578*/ 	.short	0x0210
        /*057a*/ 	.short	0x0570


	//----- nvinfo : EIATTR_SW_WAR
	.align		4
.L_36:
        /*057c*/ 	.byte	0x04, 0x36
        /*057e*/ 	.short	(.L_38 - .L_37)
.L_37:
        /*0580*/ 	.word	0x00000008
.L_38:


//--------------------- .nv.callgraph             --------------------------
	.section	.nv.callgraph,"",@"SHT_CUDA_CALLGRAPH"
	.align	4
	.sectionentsize	8
	.align		4
        /*0000*/ 	.word	0x00000000
	.align		4
        /*0004*/ 	.word	0xffffffff
	.align		4
        /*0008*/ 	.word	0x00000000
	.align		4
        /*000c*/ 	.word	0xfffffffe
	.align		4
        /*0010*/ 	.word	0x00000000
	.align		4
        /*0014*/ 	.word	0xfffffffd
	.align		4
        /*0018*/ 	.word	0x00000000
	.align		4
        /*001c*/ 	.word	0xfffffffc


//--------------------- .nv.constant4             --------------------------
	.section	.nv.constant4,"a",@progbits
	.align	8
	.align		8
.nv.constant4:
        /*0000*/ 	.dword	_ZN39_INTERNAL_cd737abd_4_k_cu_8fc6fadd_26124cuda3std3__45__cpo5beginE
	.align		8
        /*0008*/ 	.dword	_ZN39_INTERNAL_cd737abd_4_k_cu_8fc6fadd_26124cuda3std3__45__cpo3endE
	.align		8
        /*0010*/ 	.dword	_ZN39_INTERNAL_cd737abd_4_k_cu_8fc6fadd_26124cuda3std3__45__cpo6cbeginE
	.align		8
        /*0018*/ 	.dword	_ZN39_INTERNAL_cd737abd_4_k_cu_8fc6fadd_26124cuda3std3__45__cpo4cendE
	.align		8
        /*0020*/ 	.dword	_ZN39_INTERNAL_cd737abd_4_k_cu_8fc6fadd_26124cuda3std3__441_GLOBAL__N__cd737abd_4_k_cu_8fc6fadd_26126ignoreE
	.align		8
        /*0028*/ 	.dword	_ZN39_INTERNAL_cd737abd_4_k_cu_8fc6fadd_26124cuda3std3__419piecewise_constructE
	.align		8
        /*0030*/ 	.dword	_ZN39_INTERNAL_cd737abd_4_k_cu_8fc6fadd_26124cuda3std3__48in_placeE
	.align		8
        /*0038*/ 	.dword	_ZN39_INTERNAL_cd737abd_4_k_cu_8fc6fadd_26124cuda3std6ranges3__45__cpo4swapE
	.align		8
        /*0040*/ 	.dword	_ZN39_INTERNAL_cd737abd_4_k_cu_8fc6fadd_26124cuda3std6ranges3__45__cpo9iter_moveE
	.align		8
        /*0048*/ 	.dword	_ZN39_INTERNAL_cd737abd_4_k_cu_8fc6fadd_26124cute7productE
	.align		8
        /*0050*/ 	.dword	_ZN39_INTERNAL_cd737abd_4_k_cu_8fc6fadd_26124cute1_E


//--------------------- .text._ZN7cutlass13device_kernelINS_4gemm6kernel13GemmUniversalIN4cute5tupleIJiiiiEEENS1_10collective13CollectiveMmaINS1_43MainloopSm90TmaGmmaWarpSpecializedSparseFP8ILi17ENS5_IJNS4_1CILi1EEENSA_ILi2EEESB_EEENS1_35KernelTmaWarpSpecializedCooperativeEEENS5_IJNSA_ILi128EEESG_NSA_ILi64EEEEEENS_12float_e4m3_tENS5_IJNS4_6LayoutINS5_IJiNS5_IJSC_iEEEiEEENS5_IJlNS5_IJSB_SC_EEElEEEEENSK_INS5_IJNS5_IJSH_iEEESQ_iEEENS5_IJNS5_IJSH_NSA_ILi4096EEEEEENS5_IJSB_lEEElEEEEEEEESJ_NS5_IJlSB_lEEENS4_8TiledMMAINS4_8MMA_AtomIJNS4_4SM904GMMA6SPARSE32GMMA_64x128x64_F32E4M3E4M3_SS_TNILNS12_7ScaleInE1ELS15_1ELNS12_9SparseSelE0EEEEEENSK_INS5_IJSC_SB_SB_EEENS5_IJSB_NSA_ILi0EEES1A_EEEEENS5_IJNS4_10UnderscoreES1D_S1D_EEEEENS4_23SM90_TMA_LOAD_MULTICASTENS4_14ComposedLayoutINS4_7SwizzleILi1ELi4ELi3EEENS4_25smem_sparse_ptr_flag_bitsILi2ELi8EEENSK_INS5_IJNS5_IJSB_NSA_ILi8EEEEEENS5_IJSC_NSA_ILi32EEEEEEEEENS5_IJNS5_IJS1A_SH_EEESN_EEEEEEEvNS4_8identityENS4_13SM90_TMA_LOADENS1H_INS1I_ILi2ELi4ELi3EEENS4_18smem_ptr_flag_bitsILi8EEENSK_INS5_IJS1M_SH_EEENS5_IJSH_SB_EEEEEEEvS1V_EENS_8epilogue10collective6detail29Sm90TmaWarpSpecializedAdapterINS26_15DefaultEpilogueIfNS5_IJSB_llEEES2A_NS25_6thread17LinearCombinationIfLi1EffLNS2B_9ScaleType4KindE0ELNS_15FloatRoundStyleE2EfEENS1_15EpilogueDefaultEEEEEvvEEEEvNT_6ParamsE --------------------------
	.section	.text._ZN7cutlass13device_kernelINS_4gemm6kernel13GemmUniversalIN4cute5tupleIJiiiiEEENS1_10collective13CollectiveMmaINS1_43MainloopSm90TmaGmmaWarpSpecializedSparseFP8ILi17ENS5_IJNS4_1CILi1EEENSA_ILi2EEESB_EEENS1_35KernelTmaWarpSpecializedCooperativeEEENS5_IJNSA_ILi128EEESG_NSA_ILi64EEEEEENS_12float_e4m3_tENS5_IJNS4_6LayoutINS5_IJiNS5_IJSC_iEEEiEEENS5_IJlNS5_IJSB_SC_EEElEEEEENSK_INS5_IJNS5_IJSH_iEEESQ_iEEENS5_IJNS5_IJSH_NSA_ILi4096EEEEEENS5_IJSB_lEEElEEEEEEEESJ_NS5_IJlSB_lEEENS4_8TiledMMAINS4_8MMA_AtomIJNS4_4SM904GMMA6SPARSE32GMMA_64x128x64_F32E4M3E4M3_SS_TNILNS12_7ScaleInE1ELS15_1ELNS12_9SparseSelE0EEEEEENSK_INS5_IJSC_SB_SB_EEENS5_IJSB_NSA_ILi0EEES1A_EEEEENS5_IJNS4_10UnderscoreES1D_S1D_EEEEENS4_23SM90_TMA_LOAD_MULTICASTENS4_14ComposedLayoutINS4_7SwizzleILi1ELi4ELi3EEENS4_25smem_sparse_ptr_flag_bitsILi2ELi8EEENSK_INS5_IJNS5_IJSB_NSA_ILi8EEEEEENS5_IJSC_NSA_ILi32EEEEEEEEENS5_IJNS5_IJS1A_SH_EEESN_EEEEEEEvNS4_8identityENS4_13SM90_TMA_LOADENS1H_INS1I_ILi2ELi4ELi3EEENS4_18smem_ptr_flag_bitsILi8EEENSK_INS5_IJS1M_SH_EEENS5_IJSH_SB_EEEEEEEvS1V_EENS_8epilogue10collective6detail29Sm90TmaWarpSpecializedAdapterINS26_15DefaultEpilogueIfNS5_IJSB_llEEES2A_NS25_6thread17LinearCombinationIfLi1EffLNS2B_9ScaleType4KindE0ELNS_15FloatRoundStyleE2EfEENS1_15EpilogueDefaultEEEEEvvEEEEvNT_6ParamsE,"ax",@progbits
	.align	128
.text._ZN7cutlass13device_kernelINS_4gemm6kernel13GemmUniversalIN4cute5tupleIJiiiiEEENS1_10collective13CollectiveMmaINS1_43MainloopSm90TmaGmmaWarpSpecializedSparseFP8ILi17ENS5_IJNS4_1CILi1EEENSA_ILi2EEESB_EEENS1_35KernelTmaWarpSpecializedCooperativeEEENS5_IJNSA_ILi128EEESG_NSA_ILi64EEEEEENS_12float_e4m3_tENS5_IJNS4_6LayoutINS5_IJiNS5_IJSC_iEEEiEEENS5_IJlNS5_IJSB_SC_EEElEEEEENSK_INS5_IJNS5_IJSH_iEEESQ_iEEENS5_IJNS5_IJSH_NSA_ILi4096EEEEEENS5_IJSB_lEEElEEEEEEEESJ_NS5_IJlSB_lEEENS4_8TiledMMAINS4_8MMA_AtomIJNS4_4SM904GMMA6SPARSE32GMMA_64x128x64_F32E4M3E4M3_SS_TNILNS12_7ScaleInE1ELS15_1ELNS12_9SparseSelE0EEEEEENSK_INS5_IJSC_SB_SB_EEENS5_IJSB_NSA_ILi0EEES1A_EEEEENS5_IJNS4_10UnderscoreES1D_S1D_EEEEENS4_23SM90_TMA_LOAD_MULTICASTENS4_14ComposedLayoutINS4_7SwizzleILi1ELi4ELi3EEENS4_25smem_sparse_ptr_flag_bitsILi2ELi8EEENSK_INS5_IJNS5_IJSB_NSA_ILi8EEEEEENS5_IJSC_NSA_ILi32EEEEEEEEENS5_IJNS5_IJS1A_SH_EEESN_EEEEEEEvNS4_8identityENS4_13SM90_TMA_LOADENS1H_INS1I_ILi2ELi4ELi3EEENS4_18smem_ptr_flag_bitsILi8EEENSK_INS5_IJS1M_SH_EEENS5_IJSH_SB_EEEEEEEvS1V_EENS_8epilogue10collective6detail29Sm90TmaWarpSpecializedAdapterINS26_15DefaultEpilogueIfNS5_IJSB_llEEES2A_NS25_6thread17LinearCombinationIfLi1EffLNS2B_9ScaleType4KindE0ELNS_15FloatRoundStyleE2EfEENS1_15EpilogueDefaultEEEEEvvEEEEvNT_6ParamsE:
        .type           _ZN7cutlass13device_kernelINS_4gemm6kernel13GemmUniversalIN4cute5tupleIJiiiiEEENS1_10collective13CollectiveMmaINS1_43MainloopSm90TmaGmmaWarpSpecializedSparseFP8ILi17ENS5_IJNS4_1CILi1EEENSA_ILi2EEESB_EEENS1_35KernelTmaWarpSpecializedCooperativeEEENS5_IJNSA_ILi128EEESG_NSA_ILi64EEEEEENS_12float_e4m3_tENS5_IJNS4_6LayoutINS5_IJiNS5_IJSC_iEEEiEEENS5_IJlNS5_IJSB_SC_EEElEEEEENSK_INS5_IJNS5_IJSH_iEEESQ_iEEENS5_IJNS5_IJSH_NSA_ILi4096EEEEEENS5_IJSB_lEEElEEEEEEEESJ_NS5_IJlSB_lEEENS4_8TiledMMAINS4_8MMA_AtomIJNS4_4SM904GMMA6SPARSE32GMMA_64x128x64_F32E4M3E4M3_SS_TNILNS12_7ScaleInE1ELS15_1ELNS12_9SparseSelE0EEEEEENSK_INS5_IJSC_SB_SB_EEENS5_IJSB_NSA_ILi0EEES1A_EEEEENS5_IJNS4_10UnderscoreES1D_S1D_EEEEENS4_23SM90_TMA_LOAD_MULTICASTENS4_14ComposedLayoutINS4_7SwizzleILi1ELi4ELi3EEENS4_25smem_sparse_ptr_flag_bitsILi2ELi8EEENSK_INS5_IJNS5_IJSB_NSA_ILi8EEEEEENS5_IJSC_NSA_ILi32EEEEEEEEENS5_IJNS5_IJS1A_SH_EEESN_EEEEEEEvNS4_8identityENS4_13SM90_TMA_LOADENS1H_INS1I_ILi2ELi4ELi3EEENS4_18smem_ptr_flag_bitsILi8EEENSK_INS5_IJS1M_SH_EEENS5_IJSH_SB_EEEEEEEvS1V_EENS_8epilogue10collective6detail29Sm90TmaWarpSpecializedAdapterINS26_15DefaultEpilogueIfNS5_IJSB_llEEES2A_NS25_6thread17LinearCombinationIfLi1EffLNS2B_9ScaleType4KindE0ELNS_15FloatRoundStyleE2EfEENS1_15EpilogueDefaultEEEEEvvEEEEvNT_6ParamsE,@function
        .size           _ZN7cutlass13device_kernelINS_4gemm6kernel13GemmUniversalIN4cute5tupleIJiiiiEEENS1_10collective13CollectiveMmaINS1_43MainloopSm90TmaGmmaWarpSpecializedSparseFP8ILi17ENS5_IJNS4_1CILi1EEENSA_ILi2EEESB_EEENS1_35KernelTmaWarpSpecializedCooperativeEEENS5_IJNSA_ILi128EEESG_NSA_ILi64EEEEEENS_12float_e4m3_tENS5_IJNS4_6LayoutINS5_IJiNS5_IJSC_iEEEiEEENS5_IJlNS5_IJSB_SC_EEElEEEEENSK_INS5_IJNS5_IJSH_iEEESQ_iEEENS5_IJNS5_IJSH_NSA_ILi4096EEEEEENS5_IJSB_lEEElEEEEEEEESJ_NS5_IJlSB_lEEENS4_8TiledMMAINS4_8MMA_AtomIJNS4_4SM904GMMA6SPARSE32GMMA_64x128x64_F32E4M3E4M3_SS_TNILNS12_7ScaleInE1ELS15_1ELNS12_9SparseSelE0EEEEEENSK_INS5_IJSC_SB_SB_EEENS5_IJSB_NSA_ILi0EEES1A_EEEEENS5_IJNS4_10UnderscoreES1D_S1D_EEEEENS4_23SM90_TMA_LOAD_MULTICASTENS4_14ComposedLayoutINS4_7SwizzleILi1ELi4ELi3EEENS4_25smem_sparse_ptr_flag_bitsILi2ELi8EEENSK_INS5_IJNS5_IJSB_NSA_ILi8EEEEEENS5_IJSC_NSA_ILi32EEEEEEEEENS5_IJNS5_IJS1A_SH_EEESN_EEEEEEEvNS4_8identityENS4_13SM90_TMA_LOADENS1H_INS1I_ILi2ELi4ELi3EEENS4_18smem_ptr_flag_bitsILi8EEENSK_INS5_IJS1M_SH_EEENS5_IJSH_SB_EEEEEEEvS1V_EENS_8epilogue10collective6detail29Sm90TmaWarpSpecializedAdapterINS26_15DefaultEpilogueIfNS5_IJSB_llEEES2A_NS25_6thread17LinearCombinationIfLi1EffLNS2B_9ScaleType4KindE0ELNS_15FloatRoundStyleE2EfEENS1_15EpilogueDefaultEEEEEvvEEEEvNT_6ParamsE,(.L_x_217 - _ZN7cutlass13device_kernelINS_4gemm6kernel13GemmUniversalIN4cute5tupleIJiiiiEEENS1_10collective13CollectiveMmaINS1_43MainloopSm90TmaGmmaWarpSpecializedSparseFP8ILi17ENS5_IJNS4_1CILi1EEENSA_ILi2EEESB_EEENS1_35KernelTmaWarpSpecializedCooperativeEEENS5_IJNSA_ILi128EEESG_NSA_ILi64EEEEEENS_12float_e4m3_tENS5_IJNS4_6LayoutINS5_IJiNS5_IJSC_iEEEiEEENS5_IJlNS5_IJSB_SC_EEElEEEEENSK_INS5_IJNS5_IJSH_iEEESQ_iEEENS5_IJNS5_IJSH_NSA_ILi4096EEEEEENS5_IJSB_lEEElEEEEEEEESJ_NS5_IJlSB_lEEENS4_8TiledMMAINS4_8MMA_AtomIJNS4_4SM904GMMA6SPARSE32GMMA_64x128x64_F32E4M3E4M3_SS_TNILNS12_7ScaleInE1ELS15_1ELNS12_9SparseSelE0EEEEEENSK_INS5_IJSC_SB_SB_EEENS5_IJSB_NSA_ILi0EEES1A_EEEEENS5_IJNS4_10UnderscoreES1D_S1D_EEEEENS4_23SM90_TMA_LOAD_MULTICASTENS4_14ComposedLayoutINS4_7SwizzleILi1ELi4ELi3EEENS4_25smem_sparse_ptr_flag_bitsILi2ELi8EEENSK_INS5_IJNS5_IJSB_NSA_ILi8EEEEEENS5_IJSC_NSA_ILi32EEEEEEEEENS5_IJNS5_IJS1A_SH_EEESN_EEEEEEEvNS4_8identityENS4_13SM90_TMA_LOADENS1H_INS1I_ILi2ELi4ELi3EEENS4_18smem_ptr_flag_bitsILi8EEENSK_INS5_IJS1M_SH_EEENS5_IJSH_SB_EEEEEEEvS1V_EENS_8epilogue10collective6detail29Sm90TmaWarpSpecializedAdapterINS26_15DefaultEpilogueIfNS5_IJSB_llEEES2A_NS25_6thread17LinearCombinationIfLi1EffLNS2B_9ScaleType4KindE0ELNS_15FloatRoundStyleE2EfEENS1_15EpilogueDefaultEEEEEvvEEEEvNT_6ParamsE)
        .other          _ZN7cutlass13device_kernelINS_4gemm6kernel13GemmUniversalIN4cute5tupleIJiiiiEEENS1_10collective13CollectiveMmaINS1_43MainloopSm90TmaGmmaWarpSpecializedSparseFP8ILi17ENS5_IJNS4_1CILi1EEENSA_ILi2EEESB_EEENS1_35KernelTmaWarpSpecializedCooperativeEEENS5_IJNSA_ILi128EEESG_NSA_ILi64EEEEEENS_12float_e4m3_tENS5_IJNS4_6LayoutINS5_IJiNS5_IJSC_iEEEiEEENS5_IJlNS5_IJSB_SC_EEElEEEEENSK_INS5_IJNS5_IJSH_iEEESQ_iEEENS5_IJNS5_IJSH_NSA_ILi4096EEEEEENS5_IJSB_lEEElEEEEEEEESJ_NS5_IJlSB_lEEENS4_8TiledMMAINS4_8MMA_AtomIJNS4_4SM904GMMA6SPARSE32GMMA_64x128x64_F32E4M3E4M3_SS_TNILNS12_7ScaleInE1ELS15_1ELNS12_9SparseSelE0EEEEEENSK_INS5_IJSC_SB_SB_EEENS5_IJSB_NSA_ILi0EEES1A_EEEEENS5_IJNS4_10UnderscoreES1D_S1D_EEEEENS4_23SM90_TMA_LOAD_MULTICASTENS4_14ComposedLayoutINS4_7SwizzleILi1ELi4ELi3EEENS4_25smem_sparse_ptr_flag_bitsILi2ELi8EEENSK_INS5_IJNS5_IJSB_NSA_ILi8EEEEEENS5_IJSC_NSA_ILi32EEEEEEEEENS5_IJNS5_IJS1A_SH_EEESN_EEEEEEEvNS4_8identityENS4_13SM90_TMA_LOADENS1H_INS1I_ILi2ELi4ELi3EEENS4_18smem_ptr_flag_bitsILi8EEENSK_INS5_IJS1M_SH_EEENS5_IJSH_SB_EEEEEEEvS1V_EENS_8epilogue10collective6detail29Sm90TmaWarpSpecializedAdapterINS26_15DefaultEpilogueIfNS5_IJSB_llEEES2A_NS25_6thread17LinearCombinationIfLi1EffLNS2B_9ScaleType4KindE0ELNS_15FloatRoundStyleE2EfEENS1_15EpilogueDefaultEEEEEvvEEEEvNT_6ParamsE,@"STO_CUDA_ENTRY STV_DEFAULT"
_ZN7cutlass13device_kernelINS_4gemm6kernel13GemmUniversalIN4cute5tupleIJiiiiEEENS1_10collective13CollectiveMmaINS1_43MainloopSm90TmaGmmaWarpSpecializedSparseFP8ILi17ENS5_IJNS4_1CILi1EEENSA_ILi2EEESB_EEENS1_35KernelTmaWarpSpecializedCooperativeEEENS5_IJNSA_ILi128EEESG_NSA_ILi64EEEEEENS_12float_e4m3_tENS5_IJNS4_6LayoutINS5_IJiNS5_IJSC_iEEEiEEENS5_IJlNS5_IJSB_SC_EEElEEEEENSK_INS5_IJNS5_IJSH_iEEESQ_iEEENS5_IJNS5_IJSH_NSA_ILi4096EEEEEENS5_IJSB_lEEElEEEEEEEESJ_NS5_IJlSB_lEEENS4_8TiledMMAINS4_8MMA_AtomIJNS4_4SM904GMMA6SPARSE32GMMA_64x128x64_F32E4M3E4M3_SS_TNILNS12_7ScaleInE1ELS15_1ELNS12_9SparseSelE0EEEEEENSK_INS5_IJSC_SB_SB_EEENS5_IJSB_NSA_ILi0EEES1A_EEEEENS5_IJNS4_10UnderscoreES1D_S1D_EEEEENS4_23SM90_TMA_LOAD_MULTICASTENS4_14ComposedLayoutINS4_7SwizzleILi1ELi4ELi3EEENS4_25smem_sparse_ptr_flag_bitsILi2ELi8EEENSK_INS5_IJNS5_IJSB_NSA_ILi8EEEEEENS5_IJSC_NSA_ILi32EEEEEEEEENS5_IJNS5_IJS1A_SH_EEESN_EEEEEEEvNS4_8identityENS4_13SM90_TMA_LOADENS1H_INS1I_ILi2ELi4ELi3EEENS4_18smem_ptr_flag_bitsILi8EEENSK_INS5_IJS1M_SH_EEENS5_IJSH_SB_EEEEEEEvS1V_EENS_8epilogue10collective6detail29Sm90TmaWarpSpecializedAdapterINS26_15DefaultEpilogueIfNS5_IJSB_llEEES2A_NS25_6thread17LinearCombinationIfLi1EffLNS2B_9ScaleType4KindE0ELNS_15FloatRoundStyleE2EfEENS1_15EpilogueDefaultEEEEEvvEEEEvNT_6ParamsE:
[----:B------:R-:W-:Y:S01]  /*0000*/  LDC R1, c[0x0][0x28] ;  /* 0x00000a00ff017b82 */ /* 0x000fe20000000800 */
[----:B------:R-:W0:Y:S01]  /*0010*/  S2R R0, SR_TID.X ;  /* 0x0000000000007919 */ /* 0x000e220000002100 */
[----:B------:R-:W-:Y:S01]  /*0020*/  ELECT P0, URZ, PT ;  /* 0x00000000003f782f */ /* 0x000fe20003800000 */
[----:B------:R-:W-:Y:S01]  /*0030*/  BSSY B0, `(.L_x_0) ;  /* 0x0000012000007945 */ /* 0x000fe20003800000 */
[--C-:B0-----:R-:W-:Y:S02]  /*0040*/  SHF.R.U32.HI R2, RZ, 0x5, R0.reuse ;  /* 0x00000005ff027819 */ /* 0x101fe40000011600 */
[----:B------:R-:W-:-:S03]  /*0050*/  SHF.R.U32.HI R10, RZ, 0x7, R0 ;  /* 0x00000007ff0a7819 */ /* 0x000fc60000011600 */
[----:B------:R-:W0:Y:S04]  /*0060*/  SHFL.IDX PT, R6, R2, RZ, 0x1f ;  /* 0x00001fff02067589 */ /* 0x000e2800000e0000 */
[----:B------:R1:W2:Y:S01]  /*0070*/  SHFL.IDX PT, R4, R10, RZ, 0x1f ;  /* 0x00001fff0a047589 */ /* 0x0002a200000e0000 */
[----:B0-----:R-:W-:-:S13]  /*0080*/  ISETP.NE.OR P0, PT, R6, RZ, !P0 ;  /* 0x000000ff0600720c */ /* 0x001fda0004705670 */
[----:B-12---:R-:W-:Y:S05]  /*0090*/  @P0 BRA `(.L_x_1) ;  /* 0x00000000002c0947 */ /* 0x006fea0003800000 */
[----:B------:R-:W-:Y:S02]  /*00a0*/  ULDC.64 UR4, c[0x0][0x198] ;  /* 0x0000660000047ab9 */ /* 0x000fe40000000a00 */
[----:B------:R-:W-:Y:S02]  /*00b0*/  UIADD3 UR6, UP0, UR4, 0xf0, URZ ;  /* 0x000000f004067890 */ /* 0x000fe4000ff1e03f */
[----:B------:R-:W-:Y:S02]  /*00c0*/  UIADD3 UR8, UP1, UR4, 0x1f0, URZ ;  /* 0x000001f004087890 */ /* 0x000fe4000ff3e03f */
[----:B------:R-:W-:Y:S02]  /*00d0*/  UIADD3 UR4, UP2, UR4, 0x2f0, URZ ;  /* 0x000002f004047890 */ /* 0x000fe4000ff5e03f */
[----:B------:R-:W-:Y:S02]  /*00e0*/  UIADD3.X UR7, URZ, UR5, URZ, UP0, !UPT ;  /* 0x000000053f077290 */ /* 0x000fe400087fe43f */
[----:B------:R-:W-:-:S02]  /*00f0*/  UIADD3.X UR9, URZ, UR5, URZ, UP1, !UPT ;  /* 0x000000053f097290 */ /* 0x000fc40008ffe43f */
[----:B------:R-:W-:-:S05]  /*0100*/  UIADD3.X UR5, URZ, UR5, URZ, UP2, !UPT ;  /* 0x000000053f057290 */ /* 0x000fca00097fe43f */
[----:B------:R0:W-:Y:S02]  /*0110*/  UTMACCTL.PF [UR6] ;  /* 0x00000000060079b9 */ /* 0x0001e40008040000 */
[----:B------:R0:W-:Y:S02]  /*0120*/  UTMACCTL.PF [UR8] ;  /* 0x00000000080079b9 */ /* 0x0001e40008040000 */
[----:B------:R0:W-:Y:S02]  /*0130*/  UTMACCTL.PF [UR4] ;  /* 0x00000000040079b9 */ /* 0x0001e40008040000 */
[----:B0-----:R-:W-:Y:S01]  /*0140*/  NOP ;  /* 0x0000000000007918 */ /* 0x001fe20000000000 */
.L_x_1:
[----:B------:R-:W-:Y:S05]  /*0150*/  BSYNC B0 ;  /* 0x0000000000007941 */ /* 0x000fea0003800000 */
.L_x_0:
[----:B------:R-:W0:Y:S02]  /*0160*/  SHFL.IDX PT, R3, R2, RZ, 0x1f ;  /* 0x00001fff02037589 */ /* 0x000e2400000e0000 */
[----:B0-----:R-:W-:-:S13]  /*0170*/  ISETP.NE.AND P0, PT, R3, RZ, PT ;  /* 0x000000ff0300720c */ /* 0x001fda0003f05270 */
[----:B------:R-:W-:Y:S05]  /*0180*/  @P0 BRA `(.L_x_2) ;  /* 0x0000000000cc0947 */ /* 0x000fea0003800000 */
[----:B------:R-:W-:Y:S01]  /*0190*/  ELECT P0, URZ, PT ;  /* 0x00000000003f782f */ /* 0x000fe20003800000 */
[----:B------:R-:W-:-:S12]  /*01a0*/  BSSY B0, `(.L_x_2) ;  /* 0x0000031000007945 */ /* 0x000fd80003800000 */
[----:B------:R-:W-:Y:S05]  /*01b0*/  @!P0 BRA `(.L_x_3) ;  /* 0x0000000000bc8947 */ /* 0x000fea0003800000 */
[----:B------:R-:W0:Y:S01]  /*01c0*/  S2UR UR8, SR_CgaCtaId ;  /* 0x00000000000879c3 */ /* 0x000e220000008800 */
[----:B------:R-:W-:Y:S01]  /*01d0*/  UMOV UR4, 0x400 ;  /* 0x0000040000047882 */ /* 0x000fe20000000000 */
[----:B------:R-:W-:Y:S01]  /*01e0*/  UMOV UR5, 0x1 ;  /* 0x0000000100057882 */ /* 0x000fe20000000000 */
[----:B------:R-:W-:Y:S02]  /*01f0*/  UMOV UR6, 0x4 ;  /* 0x0000000400067882 */ /* 0x000fe40000000000 */
[----:B------:R-:W-:-:S04]  /*0200*/  UIADD3 UR6, -UR6, 0x100000, URZ ;  /* 0x0010000006067890 */ /* 0x000fc8000fffe13f */
[----:B------:R-:W-:Y:S02]  /*0210*/  USHF.L.U32 UR7, UR6, 0xb, URZ ;  /* 0x0000000b06077899 */ /* 0x000fe4000800063f */
[----:B------:R-:W-:Y:S02]  /*0220*/  USHF.L.U32 UR6, UR6, 0x1, URZ ;  /* 0x0000000106067899 */ /* 0x000fe4000800063f */
[----:B0-----:R-:W-:Y:S02]  /*0230*/  ULEA UR8, UR8, UR4, 0x18 ;  /* 0x0000000408087291 */ /* 0x001fe4000f8ec03f */
[----:B------:R-:W-:-:S04]  /*0240*/  UIADD3 UR4, -UR5, 0x100000, URZ ;  /* 0x0010000005047890 */ /* 0x000fc8000fffe13f */
[----:B------:R-:W-:Y:S02]  /*0250*/  USHF.L.U32 UR5, UR4, 0xb, URZ ;  /* 0x0000000b04057899 */ /* 0x000fe4000800063f */
[----:B------:R-:W-:Y:S01]  /*0260*/  USHF.L.U32 UR4, UR4, 0x1, URZ ;  /* 0x0000000104047899 */ /* 0x000fe2000800063f */
[----:B------:R-:W0:Y:S11]  /*0270*/  FENCE.VIEW.ASYNC.S ;  /* 0x00000000000073c6 */ /* 0x000e360000000000 */
[----:B0-----:R0:W1:Y:S01]  /*0280*/  SYNCS.EXCH.64 URZ, [UR8], UR4 ;  /* 0x00000004083f75b2 */ /* 0x0010620008000100 */
[----:B------:R0:W2:Y:S01]  /*0290*/  SYNCS.EXCH.64 URZ, [UR8+0x88], UR6 ;  /* 0x00008806083f75b2 */ /* 0x0000a20008000100 */
[----:B------:R0:W3:Y:S01]  /*02a0*/  SYNCS.EXCH.64 URZ, [UR8+0x8], UR4 ;  /* 0x00000804083f75b2 */ /* 0x0000e20008000100 */
[----:B------:R0:W4:Y:S01]  /*02b0*/  SYNCS.EXCH.64 URZ, [UR8+0x90], UR6 ;  /* 0x00009006083f75b2 */ /* 0x0001220008000100 */
[----:B------:R0:W0:Y:S01]  /*02c0*/  SYNCS.EXCH.64 URZ, [UR8+0x10], UR4 ;  /* 0x00001004083f75b2 */ /* 0x0000220008000100 */
        /* <DEDUP_REMOVED lines=29> */
[----:B-1234-:R-:W-:Y:S01]  /*04a0*/  NOP ;  /* 0x0000000000007918 */ /* 0x01efe20000000000 */
.L_x_3:
[----:B0-----:R-:W-:Y:S05]  /*04b0*/  BSYNC B0 ;  /* 0x0000000000007941 */ /* 0x001fea0003800000 */
.L_x_2:
[----:B------:R-:W0:Y:S01]  /*04c0*/  SHFL.IDX PT, R2, R2, RZ, 0x1f ;  /* 0x00001fff02027589 */ /* 0x000e2200000e0000 */
[----:B------:R-:W-:Y:S01]  /*04d0*/  SHF.R.S32.HI R5, RZ, 0x1f, R0 ;  /* 0x0000001fff057819 */ /* 0x000fe20000011400 */
[----:B------:R-:W1:Y:S01]  /*04e0*/  S2UR UR8, SR_CTAID.X ;  /* 0x00000000000879c3 */ /* 0x000e620000002500 */
[----:B------:R-:W-:Y:S01]  /*04f0*/  ELECT P0, URZ, PT ;  /* 0x00000000003f782f */ /* 0x000fe20003800000 */
[----:B------:R-:W2:Y:S01]  /*0500*/  S2R R8, SR_CTAID.Y ;  /* 0x0000000000087919 */ /* 0x000ea20000002600 */
[----:B------:R-:W-:Y:S01]  /*0510*/  LEA.HI R5, R5, R0, RZ, 0x7 ;  /* 0x0000000005057211 */ /* 0x000fe200078f38ff */
[----:B------:R-:W-:Y:S01]  /*0520*/  ULDC UR4, c[0x0][0x154] ;  /* 0x0000550000047ab9 */ /* 0x000fe20000000800 */
[----:B------:R-:W-:Y:S01]  /*0530*/  NOP ;  /* 0x0000000000007918 */ /* 0x000fe20000000000 */
[----:B------:R-:W-:Y:S01]  /*0540*/  NOP ;  /* 0x0000000000007918 */ /* 0x000fe20000000000 */
[----:B------:R-:W-:Y:S01]  /*0550*/  LOP3.LUT R5, R5, 0xffffff80, RZ, 0xc0, !PT ;  /* 0xffffff8005057812 */ /* 0x000fe200078ec0ff */
[----:B------:R-:W3:Y:S04]  /*0560*/  LDC R16, c[0x0][0x140] ;  /* 0x00005000ff107b82 */ /* 0x000ee80000000800 */
[----:B------:R-:W-:-:S04]  /*0570*/  IMAD.IADD R5, R0, 0x1, -R5 ;  /* 0x0000000100057824 */ /* 0x000fc800078e0a05 */
[----:B------:R-:W4:Y:S01]  /*0580*/  LDC R13, c[0x0][0x148] ;  /* 0x00005200ff0d7b82 */ /* 0x000f220000000800 */
[----:B------:R-:W-:Y:S02]  /*0590*/  SHF.R.S32.HI R12, RZ, 0x1f, R5 ;  /* 0x0000001fff0c7819 */ /* 0x000fe40000011405 */
[----:B------:R-:W-:Y:S02]  /*05a0*/  LOP3.LUT P2, RZ, R5, 0x7, RZ, 0xc0, !PT ;  /* 0x0000000705ff7812 */ /* 0x000fe4000784c0ff */
[----:B------:R-:W-:Y:S02]  /*05b0*/  LEA.HI R12, R12, R5, RZ, 0x3 ;  /* 0x000000050c0c7211 */ /* 0x000fe400078f18ff */
[----:B0-----:R-:W-:Y:S01]  /*05c0*/  ISETP.NE.OR P0, PT, R2, RZ, !P0 ;  /* 0x000000ff0200720c */ /* 0x001fe20004705670 */
[----:B------:R-:W0:Y:S01]  /*05d0*/  LDC R14, c[0x0][0x144] ;  /* 0x00005100ff0e7b82 */ /* 0x000e220000000800 */
[--C-:B------:R-:W-:Y:S02]  /*05e0*/  SHF.R.S32.HI R2, RZ, 0x3, R12.reuse ;  /* 0x00000003ff027819 */ /* 0x100fe4000001140c */
[----:B------:R-:W-:-:S02]  /*05f0*/  SHF.R.S32.HI R7, RZ, 0x1f, R12 ;  /* 0x0000001fff077819 */ /* 0x000fc4000001140c */
[----:B------:R-:W-:Y:S02]  /*0600*/  SHF.R.S32.HI R12, RZ, 0x1f, R3 ;  /* 0x0000001fff0c7819 */ /* 0x000fe40000011403 */
[----:B------:R-:W-:Y:S02]  /*0610*/  LEA.HI R7, R7, R2, RZ, 0x2 ;  /* 0x0000000207077211 */ /* 0x000fe400078f10ff */
[----:B------:R-:W-:Y:S02]  /*0620*/  LEA.HI R12, R12, R3, RZ, 0x2 ;  /* 0x000000030c0c7211 */ /* 0x000fe400078f10ff */
[----:B------:R-:W-:Y:S01]  /*0630*/  LOP3.LUT R7, R7, 0xfffffffc, RZ, 0xc0, !PT ;  /* 0xfffffffc07077812 */ /* 0x000fe200078ec0ff */
[----:B------:R-:W-:Y:S01]  /*0640*/  VOTEU.ALL UP0, P0 ;  /* 0x00000000003f7886 */ /* 0x000fe20000000000 */
[----:B--2---:R-:W-:Y:S01]  /*0650*/  I2FP.F32.U32 R11, R8 ;  /* 0x00000008000b7245 */ /* 0x004fe20000201000 */
[----:B------:R-:W-:Y:S01]  /*0660*/  VOTEU.ALL UP1, P0 ;  /* 0x00000000003f7886 */ /* 0x000fe20000020000 */
[----:B------:R-:W-:Y:S01]  /*0670*/  LOP3.LUT R12, R12, 0x3ffffffc, RZ, 0xc0, !PT ;  /* 0x3ffffffc0c0c7812 */ /* 0x000fe200078ec0ff */
[----:B------:R-:W-:Y:S01]  /*0680*/  IMAD.IADD R7, R2, 0x1, -R7 ;  /* 0x0000000102077824 */ /* 0x000fe200078e0a07 */
[----:B------:R-:W2:Y:S01]  /*0690*/  @!UP0 S2UR UR7, SR_CgaCtaId ;  /* 0x00000000000789c3 */ /* 0x000ea20000008800 */
[----:B-1----:R-:W-:Y:S01]  /*06a0*/  I2FP.F32.U32 R2, UR8 ;  /* 0x0000000800027c45 */ /* 0x002fe20008201000 */
[----:B------:R-:W-:Y:S01]  /*06b0*/  FMUL R15, R11, UR4 ;  /* 0x000000040b0f7c20 */ /* 0x000fe20008400000 */
[----:B------:R-:W-:Y:S01]  /*06c0*/  ULDC UR4, c[0x0][0x150] ;  /* 0x0000540000047ab9 */ /* 0x000fe20000000800 */
[----:B------:R-:W-:Y:S01]  /*06d0*/  IMAD.IADD R12, R3, 0x1, -R12 ;  /* 0x00000001030c7824 */ /* 0x000fe200078e0a0c */
[----:B------:R-:W-:Y:S01]  /*06e0*/  SHF.R.S32.HI R3, RZ, 0x1f, R6 ;  /* 0x0000001fff037819 */ /* 0x000fe20000011406 */
[----:B------:R-:W-:Y:S01]  /*06f0*/  FMUL R11, R2, UR4 ;  /* 0x00000004020b7c20 */ /* 0x000fe20008400000 */
[----:B------:R-:W-:Y:S01]  /*0700*/  UMOV UR4, 0x20 ;  /* 0x0000002000047882 */ /* 0x000fe20000000000 */
[----:B------:R-:W1:Y:S01]  /*0710*/  F2I.U32.TRUNC.NTZ R15, R15 ;  /* 0x0000000f000f7305 */ /* 0x000e62000020f000 */
[----:B------:R-:W-:Y:S01]  /*0720*/  LEA.HI R3, R3, R6, RZ, 0x2 ;  /* 0x0000000603037211 */ /* 0x000fe200078f10ff */
[----:B------:R-:W-:Y:S01]  /*0730*/  IMAD R7, R12, 0x4, R7 ;  /* 0x000000040c077824 */ /* 0x000fe200078e0207 */
[----:B------:R-:W-:Y:S01]  /*0740*/  @!UP0 UMOV UR6, 0x400 ;  /* 0x0000040000068882 */ /* 0x000fe20000000000 */
[----:B------:R-:W-:-:S04]  /*0750*/  @!UP0 UIADD3 UR4, -UR4, 0x100000, URZ ;  /* 0x0010000004048890 */ /* 0x000fc8000fffe13f */
[----:B------:R-:W-:Y:S02]  /*0760*/  @!UP0 USHF.L.U32 UR5, UR4, 0xb, URZ ;  /* 0x0000000b04058899 */ /* 0x000fe4000800063f */
[----:B------:R-:W-:Y:S01]  /*0770*/  @!UP0 USHF.L.U32 UR4, UR4, 0x1, URZ ;  /* 0x0000000104048899 */ /* 0x000fe2000800063f */
[----:B------:R-:W-:Y:S01]  /*0780*/  LOP3.LUT R3, R3, 0xfffffffc, RZ, 0xc0, !PT ;  /* 0xfffffffc03037812 */ /* 0x000fe200078ec0ff */
[C---:B------:R-:W-:Y:S01]  /*0790*/  IMAD.SHL.U32 R2, R7.reuse, 0x4, RZ ;  /* 0x0000000407027824 */ /* 0x040fe200078e00ff */
[----:B---3--:R-:W-:Y:S01]  /*07a0*/  ISETP.EQ.U32.AND P4, PT, R16, 0x1, PT ;  /* 0x000000011000780c */ /* 0x008fe20003f82070 */
[----:B------:R-:W3:Y:S01]  /*07b0*/  F2I.U32.TRUNC.NTZ R11, R11 ;  /* 0x0000000b000b7305 */ /* 0x000ee2000020f000 */
[----:B------:R-:W-:Y:S02]  /*07c0*/  VIADD R12, R4, 0xffffffff ;  /* 0xffffffff040c7836 */ /* 0x000fe40000000000 */
[----:B------:R-:W-:Y:S01]  /*07d0*/  IMAD.IADD R6, R6, 0x1, -R3 ;  /* 0x0000000106067824 */ /* 0x000fe200078e0a03 */
[----:B------:R-:W-:-:S02]  /*07e0*/  LOP3.LUT R5, R7, 0xc, R2, 0x78, !PT ;  /* 0x0000000c07057812 */ /* 0x000fc400078e7802 */
[----:B------:R-:W-:Y:S01]  /*07f0*/  ISETP.GE.U32.AND P5, PT, R12, 0x2, PT ;  /* 0x000000020c00780c */ /* 0x000fe20003fa6070 */
[----:B-1----:R-:W-:Y:S01]  /*0800*/  IMAD.MOV R22, RZ, RZ, -R15 ;  /* 0x000000ffff167224 */ /* 0x002fe200078e0a0f */
[----:B--2---:R-:W-:Y:S01]  /*0810*/  @!UP0 ULEA UR6, UR7, UR6, 0x18 ;  /* 0x0000000607068291 */ /* 0x004fe2000f8ec03f */
[C---:B------:R-:W-:Y:S01]  /*0820*/  ISETP.NE.AND P1, PT, R6.reuse, 0x3, PT ;  /* 0x000000030600780c */ /* 0x040fe20003f25270 */
[----:B------:R-:W-:Y:S01]  /*0830*/  VOTEU.ALL UP0, P0 ;  /* 0x00000000003f7886 */ /* 0x000fe20000000000 */
[----:B----4-:R-:W-:Y:S01]  /*0840*/  IMAD R2, R13, R22, R8 ;  /* 0x000000160d027224 */ /* 0x010fe200078e0208 */
[----:B------:R-:W-:Y:S02]  /*0850*/  ISETP.LT.U32.AND P0, PT, R5, 0x2, !P2 ;  /* 0x000000020500780c */ /* 0x000fe40005701070 */
[----:B------:R-:W-:Y:S01]  /*0860*/  ISETP.EQ.OR P1, PT, R6, RZ, !P1 ;  /* 0x000000ff0600720c */ /* 0x000fe20004f22670 */
[----:B---3--:R-:W-:Y:S01]  /*0870*/  IMAD.MOV R11, RZ, RZ, -R11 ;  /* 0x000000ffff0b7224 */ /* 0x008fe200078e0a0b */
[----:B------:R-:W-:-:S02]  /*0880*/  ISETP.NE.AND P3, PT, R2, R5, PT ;  /* 0x000000050200720c */ /* 0x000fc40003f65270 */
[----:B------:R-:W-:Y:S01]  /*0890*/  ISETP.EQ.AND P1, PT, R4, RZ, P1 ;  /* 0x000000ff0400720c */ /* 0x000fe20000f22270 */
[----:B0-----:R-:W-:Y:S01]  /*08a0*/  IMAD R7, R14, R11, UR8 ;  /* 0x000000080e077e24 */ /* 0x001fe2000f8e020b */
[----:B------:R-:W-:Y:S01]  /*08b0*/  ISETP.NE.AND P2, PT, R4, RZ, PT ;  /* 0x000000ff0400720c */ /* 0x000fe20003f45270 */
[----:B------:R-:W0:Y:S02]  /*08c0*/  FENCE.VIEW.ASYNC.S ;  /* 0x00000000000073c6 */ /* 0x000e240000000000 */
[----:B0-----:R0:W1:Y:S01]  /*08d0*/  @!UP0 SYNCS.EXCH.64 URZ, [UR6+0x120], UR4 ;  /* 0x00012004063f85b2 */ /* 0x0010620008000100 */
[----:B------:R-:W-:Y:S02]  /*08e0*/  SEL R4, RZ, 0x1, !P1 ;  /* 0x00000001ff047807 */ /* 0x000fe40004800000 */
[----:B------:R-:W-:Y:S02]  /*08f0*/  ISETP.EQ.OR P3, PT, R7, RZ, !P3 ;  /* 0x000000ff0700720c */ /* 0x000fe40005f62670 */
[----:B------:R-:W-:-:S02]  /*0900*/  SEL R4, R4, 0x2, P5 ;  /* 0x0000000204047807 */ /* 0x000fc40002800000 */
[----:B------:R-:W-:Y:S01]  /*0910*/  PLOP3.LUT P0, PT, P0, P3, PT, 0x80, 0x0 ;  /* 0x000000000000781c */ /* 0x000fe20000707070 */
[----:B------:R0:W2:Y:S01]  /*0920*/  @!UP1 SYNCS.EXCH.64 URZ, [UR6+0x128], UR4 ;  /* 0x00012804063f95b2 */ /* 0x0000a20008000100 */
[----:B------:R-:W-:Y:S01]  /*0930*/  NOP ;  /* 0x0000000000007918 */ /* 0x000fe20000000000 */
[----:B------:R-:W-:Y:S10]  /*0940*/  @!P4 BRA `(.L_x_4) ;  /* 0x000000000008c947 */ /* 0x000ff40003800000 */
[----:B-12---:R-:W-:Y:S01]  /*0950*/  UCGABAR_ARV ;  /* 0x00000000000079c7 */ /* 0x006fe20008000000 */
[----:B------:R-:W-:Y:S05]  /*0960*/  BRA `(.L_x_5) ;  /* 0x0000000000047947 */ /* 0x000fea0003800000 */
.L_x_4:
[----:B-12---:R-:W-:Y:S01]  /*0970*/  NOP ;  /* 0x0000000000007918 */ /* 0x006fe20000000000 */
.L_x_5:
[----:B------:R-:W1:Y:S01]  /*0980*/  LDC R2, c[0x0][0x75c] ;  /* 0x0001d700ff027b82 */ /* 0x000e620000000800 */
[----:B------:R-:W-:Y:S01]  /*0990*/  IMAD.MOV.U32 R3, RZ, RZ, RZ ;  /* 0x000000ffff037224 */ /* 0x000fe200078e00ff */
[----:B-1----:R-:W-:Y:S01]  /*09a0*/  ISETP.NE.AND P3, PT, R2, 0x1, PT ;  /* 0x000000010200780c */ /* 0x002fe20003f65270 */
[----:B------:R-:W-:-:S12]  /*09b0*/  IMAD.U32 R2, RZ, RZ, UR8 ;  /* 0x00000008ff027e24 */ /* 0x000fd8000f8e00ff */
[----:B------:R-:W1:Y:S01]  /*09c0*/  @P3 LDC R17, c[0x0][0x10] ;  /* 0x00000400ff113b82 */ /* 0x000e620000000800 */
[----:B------:R-:W-:Y:S02]  /*09d0*/  @P3 IMAD.MOV.U32 R9, RZ, RZ, RZ ;  /* 0x000000ffff093224 */ /* 0x000fe400078e00ff */
[----:B------:R-:W-:-:S05]  /*09e0*/  @P3 IMAD.MOV.U32 R11, RZ, RZ, RZ ;  /* 0x000000ffff0b3224 */ /* 0x000fca00078e00ff */
[----:B------:R-:W2:Y:S01]  /*09f0*/  @!P3 LDC R15, c[0x0][0xc] ;  /* 0x00000300ff0fbb82 */ /* 0x000ea20000000800 */
[----:B-1----:R-:W-:-:S04]  /*0a00*/  @P3 IMAD.WIDE.U32 R16, R17, UR8, R8 ;  /* 0x0000000811103c25 */ /* 0x002fc8000f8e0008 */
[----:B--2---:R-:W-:-:S04]  /*0a10*/  @!P3 IMAD.WIDE.U32 R14, R8, R15, R2 ;  /* 0x0000000f080eb225 */ /* 0x004fc800078e0002 */
[----:B------:R-:W-:Y:S02]  /*0a20*/  @P3 IMAD.MOV.U32 R2, RZ, RZ, R16 ;  /* 0x000000ffff023224 */ /* 0x000fe400078e0010 */
[----:B------:R-:W-:Y:S02]  /*0a30*/  @P3 IMAD.IADD R3, R17, 0x1, R11 ;  /* 0x0000000111033824 */ /* 0x000fe400078e020b */
[----:B------:R-:W-:Y:S02]  /*0a40*/  @!P3 IMAD.MOV.U32 R2, RZ, RZ, R14 ;  /* 0x000000ffff02b224 */ /* 0x000fe400078e000e */
[----:B------:R-:W-:Y:S01]  /*0a50*/  @!P3 IMAD.MOV.U32 R3, RZ, RZ, R15 ;  /* 0x000000ffff03b224 */ /* 0x000fe200078e000f */
[----:B------:R-:W-:Y:S06]  /*0a60*/  @!P4 BRA `(.L_x_6) ;  /* 0x00000000000cc947 */ /* 0x000fec0003800000 */
[----:B------:R-:W-:Y:S01]  /*0a70*/  UCGABAR_WAIT ;  /* 0x0000000000007dc7 */ /* 0x000fe20008000000 */
[----:B------:R-:W-:Y:S01]  /*0a80*/  CCTL.IVALL ;  /* 0x00000000ff00798f */ /* 0x000fe20002000000 */
[----:B------:R-:W-:Y:S05]  /*0a90*/  BRA `(.L_x_7) ;  /* 0x0000000000047947 */ /* 0x000fea0003800000 */
.L_x_6:
[----:B------:R-:W-:Y:S06]  /*0aa0*/  BAR.SYNC.DEFER_BLOCKING 0x0 ;  /* 0x0000000000007b1d */ /* 0x000fec0000010000 */
.L_x_7:
[----:B------:R-:W-:Y:S05]  /*0ab0*/  @!P2 BRA `(.L_x_8) ;  /* 0x00000070001ca947 */ /* 0x000fea0003800000 */
[----:B------:R-:W-:-:S13]  /*0ac0*/  ISETP.GT.U32.AND P1, PT, R12, 0x1, PT ;  /* 0x000000010c00780c */ /* 0x000fda0003f24070 */
[----:B0-----:R-:W-:Y:S05]  /*0ad0*/  @P1 EXIT ;  /* 0x000000000000194d */ /* 0x001fea0003800000 */
[----:B------:R-:W-:Y:S01]  /*0ae0*/  ULDC.64 UR4, c[0x0][0x750] ;  /* 0x0001d40000047ab9 */ /* 0x000fe20000000a00 */
[----:B------:R-:W-:Y:S01]  /*0af0*/  PRMT R16, RZ, 0x7610, R16 ;  /* 0x00007610ff107816 */ /* 0x000fe20000000010 */
[----:B------:R-:W-:Y:S01]  /*0b00*/  IMAD.MOV.U32 R6, RZ, RZ, -0x1 ;  /* 0xffffffffff067424 */ /* 0x000fe200078e00ff */
[----:B------:R-:W-:Y:S01]  /*0b10*/  ISETP.GE.U32.AND P1, PT, R2, UR4, PT ;  /* 0x0000000402007c0c */ /* 0x000fe2000bf26070 */
[----:B------:R-:W-:Y:S02]  /*0b20*/  IMAD.MOV.U32 R12, RZ, RZ, -0x1 ;  /* 0xffffffffff0c7424 */ /* 0x000fe400078e00ff */
[----:B------:R-:W-:Y:S01]  /*0b30*/  IMAD.MOV.U32 R11, RZ, RZ, -0x1 ;  /* 0xffffffffff0b7424 */ /* 0x000fe200078e00ff */
[----:B------:R-:W-:-:S13]  /*0b40*/  ISETP.GE.U32.AND.EX P1, PT, R3, UR5, PT, P1 ;  /* 0x0000000503007c0c */ /* 0x000fda000bf26110 */
[----:B------:R-:W-:Y:S05]  /*0b50*/  @P1 BRA `(.L_x_9) ;  /* 0x0000000400281947 */ /* 0x000fea0003800000 */
[----:B------:R-:W0:Y:S01]  /*0b60*/  LDC.64 R24, c[0x0][0x728] ;  /* 0x0001ca00ff187b82 */ /* 0x000e220000000a00 */
[----:B------:R-:W-:Y:S02]  /*0b70*/  IMAD.MOV.U32 R14, RZ, RZ, R2 ;  /* 0x000000ffff0e7224 */ /* 0x000fe400078e0002 */
[----:B------:R-:W-:-:S05]  /*0b80*/  IMAD.MOV.U32 R15, RZ, RZ, R3 ;  /* 0x000000ffff0f7224 */ /* 0x000fca00078e0003 */
[----:B------:R-:W1:Y:S08]  /*0b90*/  LDC R6, c[0x0][0x730] ;  /* 0x0001cc00ff067b82 */ /* 0x000e700000000800 */
[----:B------:R-:W2:Y:S01]  /*0ba0*/  LDC.64 R26, c[0x0][0x720] ;  /* 0x0001c800ff1a7b82 */ /* 0x000ea20000000a00 */
[----:B0-----:R-:W-:-:S04]  /*0bb0*/  ISETP.NE.U32.AND P1, PT, R24, RZ, PT ;  /* 0x000000ff1800720c */ /* 0x001fc80003f25070 */
[----:B------:R-:W-:-:S13]  /*0bc0*/  ISETP.NE.AND.EX P1, PT, R25, RZ, PT, P1 ;  /* 0x000000ff1900720c */ /* 0x000fda0003f25310 */
[----:B-12---:R-:W-:Y:S05]  /*0bd0*/  @!P1 BRA `(.L_x_10) ;  /* 0x0000000000289947 */ /* 0x006fea0003800000 */
[----:B------:R-:W0:Y:S02]  /*0be0*/  LDC R11, c[0x0][0x734] ;  /* 0x0001cd00ff0b7b82 */ /* 0x000e240000000800 */
[----:B0-----:R-:W-:-:S05]  /*0bf0*/  IADD3 R11, P1, R2, R11, RZ ;  /* 0x0000000b020b7210 */ /* 0x001fca0007f3e0ff */
[----:B------:R-:W-:-:S04]  /*0c00*/  IMAD.X R21, RZ, RZ, R3, P1 ;  /* 0x000000ffff157224 */ /* 0x000fc800008e0603 */
[----:B------:R-:W-:-:S04]  /*0c10*/  IMAD.WIDE.U32 R14, R21, R24, RZ ;  /* 0x00000018150e7225 */ /* 0x000fc800078e00ff */
[----:B------:R-:W-:-:S04]  /*0c20*/  IMAD.WIDE.U32 R16, P1, R11, R25, R14 ;  /* 0x000000190b107225 */ /* 0x000fc8000782000e */
[----:B------:R-:W-:-:S04]  /*0c30*/  IMAD.WIDE.U32 R14, R11, R24, RZ ;  /* 0x000000180b0e7225 */ /* 0x000fc800078e00ff */
[----:B------:R-:W-:Y:S01]  /*0c40*/  IMAD.X R19, RZ, RZ, RZ, P1 ;  /* 0x000000ffff137224 */ /* 0x000fe200008e06ff */
[----:B------:R-:W-:Y:S01]  /*0c50*/  IADD3 RZ, P1, R15, R16, RZ ;  /* 0x000000100fff7210 */ /* 0x000fe20007f3e0ff */
[----:B------:R-:W-:-:S04]  /*0c60*/  IMAD.MOV.U32 R18, RZ, RZ, R17 ;  /* 0x000000ffff127224 */ /* 0x000fc800078e0011 */
[----:B------:R-:W-:-:S08]  /*0c70*/  IMAD.WIDE.U32.X R14, R21, R25, R18, P1 ;  /* 0x00000019150e7225 */ /* 0x000fd000008e0412 */
.L_x_10:
[----:B------:R-:W0:Y:S01]  /*0c80*/  LDC.64 R24, c[0x0][0x740] ;  /* 0x0001d000ff187b82 */ /* 0x000e220000000a00 */
[--C-:B------:R-:W-:Y:S01]  /*0c90*/  SHF.R.U64 R28, R14, R6, R15.reuse ;  /* 0x000000060e1c7219 */ /* 0x100fe2000000120f */
[----:B------:R-:W-:Y:S01]  /*0ca0*/  IMAD R22, R13, R22, R8 ;  /* 0x000000160d167224 */ /* 0x000fe200078e0208 */
[----:B------:R-:W-:Y:S02]  /*0cb0*/  SHF.R.U32.HI R6, RZ, R6, R15 ;  /* 0x00000006ff067219 */ /* 0x000fe4000001160f */
[----:B------:R-:W-:-:S03]  /*0cc0*/  IADD3 R9, P1, RZ, -R28, RZ ;  /* 0x8000001cff097210 */ /* 0x000fc60007f3e0ff */
[----:B------:R-:W1:Y:S02]  /*0cd0*/  LDC R12, c[0x0][0x718] ;  /* 0x0001c600ff0c7b82 */ /* 0x000e640000000800 */
[----:B------:R-:W-:Y:S02]  /*0ce0*/  IMAD.X R11, RZ, RZ, ~R6, P1 ;  /* 0x000000ffff0b7224 */ /* 0x000fe400008e0e06 */
[----:B------:R-:W-:-:S04]  /*0cf0*/  IMAD.WIDE.U32 R14, R9, R26, R2 ;  /* 0x0000001a090e7225 */ /* 0x000fc800078e0002 */
[----:B------:R-:W2:Y:S01]  /*0d00*/  LDC R18, c[0x0][0x708] ;  /* 0x0001c200ff127b82 */ /* 0x000ea20000000800 */
[----:B------:R-:W-:Y:S02]  /*0d10*/  IMAD R6, R11, R26, RZ ;  /* 0x0000001a0b067224 */ /* 0x000fe400078e02ff */
[----:B------:R-:W-:Y:S02]  /*0d20*/  IMAD.MOV.U32 R11, RZ, RZ, -0x1 ;  /* 0xffffffffff0b7424 */ /* 0x000fe400078e00ff */
[----:B------:R-:W-:Y:S02]  /*0d30*/  IMAD R9, R9, R27, R6 ;  /* 0x0000001b09097224 */ /* 0x000fe400078e0206 */
[----:B------:R-:W-:Y:S01]  /*0d40*/  IMAD.MOV.U32 R27, RZ, RZ, 0x1 ;  /* 0x00000001ff1b7424 */ /* 0x000fe200078e00ff */
[----:B------:R-:W3:Y:S01]  /*0d50*/  LDC R20, c[0x0][0x758] ;  /* 0x0001d600ff147b82 */ /* 0x000ee20000000800 */
[----:B------:R-:W-:Y:S01]  /*0d60*/  IMAD.IADD R9, R15, 0x1, R9 ;  /* 0x000000010f097824 */ /* 0x000fe200078e0209 */
[----:B0-----:R-:W-:-:S04]  /*0d70*/  ISETP.NE.U32.AND P1, PT, R24, RZ, PT ;  /* 0x000000ff1800720c */ /* 0x001fc80003f25070 */
[----:B------:R-:W-:Y:S02]  /*0d80*/  ISETP.NE.AND.EX P1, PT, R25, RZ, PT, P1 ;  /* 0x000000ff1900720c */ /* 0x000fe40003f25310 */
[----:B------:R-:W0:Y:S01]  /*0d90*/  LDC R19, c[0x0][0x700] ;  /* 0x0001c000ff137b82 */ /* 0x000e220000000800 */
[-CC-:B-1----:R-:W-:Y:S02]  /*0da0*/  SHF.R.U64 R16, R14, R12.reuse, R9.reuse ;  /* 0x0000000c0e107219 */ /* 0x182fe40000001209 */
[----:B------:R-:W-:-:S05]  /*0db0*/  SHF.R.U32.HI R9, RZ, R12, R9 ;  /* 0x0000000cff097219 */ /* 0x000fca0000011609 */
[----:B------:R-:W1:Y:S01]  /*0dc0*/  LDC R21, c[0x0][0x748] ;  /* 0x0001d200ff157b82 */ /* 0x000e620000000800 */
[-CC-:B--2---:R-:W-:Y:S02]  /*0dd0*/  SHF.R.U64 R30, R16, R18.reuse, R9.reuse ;  /* 0x00000012101e7219 */ /* 0x184fe40000001209 */
[----:B------:R-:W-:-:S05]  /*0de0*/  SHF.R.U32.HI R9, RZ, R18, R9 ;  /* 0x00000012ff097219 */ /* 0x000fca0000011609 */
[----:B------:R-:W2:Y:S01]  /*0df0*/  LDC R23, c[0x0][0x738] ;  /* 0x0001ce00ff177b82 */ /* 0x000ea20000000800 */
[-CC-:B---3--:R-:W-:Y:S02]  /*0e00*/  SHF.R.U64 R18, R30, R20.reuse, R9.reuse ;  /* 0x000000141e127219 */ /* 0x188fe40000001209 */
[-C--:B------:R-:W-:Y:S02]  /*0e10*/  SHF.L.U32 R6, R11, R20.reuse, RZ ;  /* 0x000000140b067219 */ /* 0x080fe400000006ff */
[----:B------:R-:W-:Y:S01]  /*0e20*/  SHF.R.U32.HI R9, RZ, R20, R9 ;  /* 0x00000014ff097219 */ /* 0x000fe20000011609 */
[----:B------:R-:W-:Y:S01]  /*0e30*/  IMAD.MOV.U32 R8, RZ, RZ, R18 ;  /* 0x000000ffff087224 */ /* 0x000fe200078e0012 */
[----:B------:R-:W-:Y:S01]  /*0e40*/  LOP3.LUT R11, RZ, R6, RZ, 0x33, !PT ;  /* 0x00000006ff0b7212 */ /* 0x000fe200078e33ff */
[----:B------:R-:W3:Y:S01]  /*0e50*/  LDC R26, c[0x0][0x710] ;  /* 0x0001c400ff1a7b82 */ /* 0x000ee20000000800 */
[----:B------:R-:W-:Y:S05]  /*0e60*/  @!P1 BRA `(.L_x_11) ;  /* 0x0000000000289947 */ /* 0x000fea0003800000 */
[----:B------:R-:W4:Y:S02]  /*0e70*/  LDC R15, c[0x0][0x74c] ;  /* 0x0001d300ff0f7b82 */ /* 0x000f240000000800 */
[----:B----4-:R-:W-:-:S05]  /*0e80*/  IADD3 R15, P1, R18, R15, RZ ;  /* 0x0000000f120f7210 */ /* 0x010fca0007f3e0ff */
        /* <DEDUP_REMOVED lines=8> */
.L_x_11:
[----:B-1----:R-:W-:Y:S01]  /*0f10*/  SHF.R.U64 R8, R8, R21, R9 ;  /* 0x0000001508087219 */ /* 0x002fe20000001209 */
[----:B0-----:R-:W-:Y:S01]  /*0f20*/  VIADD R9, R19, 0xffffffff ;  /* 0xffffffff13097836 */ /* 0x001fe20000000000 */
[----:B------:R-:W-:Y:S02]  /*0f30*/  SHF.L.U32 R6, R27, R20, RZ ;  /* 0x000000141b067219 */ /* 0x000fe400000006ff */
[----:B------:R-:W-:Y:S01]  /*0f40*/  LOP3.LUT R11, R30, R11, RZ, 0xc0, !PT ;  /* 0x0000000b1e0b7212 */ /* 0x000fe200078ec0ff */
[----:B------:R-:W-:Y:S01]  /*0f50*/  IMAD.MOV R12, RZ, RZ, -R8 ;  /* 0x000000ffff0c7224 */ /* 0x000fe200078e0a08 */
[----:B------:R-:W-:Y:S02]  /*0f60*/  SEL R7, R7, R22, !P3 ;  /* 0x0000001607077207 */ /* 0x000fe40005800000 */
[----:B------:R-:W-:Y:S01]  /*0f70*/  LOP3.LUT R9, R16, R9, RZ, 0xc0, !PT ;  /* 0x0000000910097212 */ /* 0x000fe200078ec0ff */
[----:B------:R-:W-:Y:S02]  /*0f80*/  IMAD R8, R6, R8, R11 ;  /* 0x0000000806087224 */ /* 0x000fe400078e020b */
[----:B--2---:R-:W-:-:S02]  /*0f90*/  IMAD R6, R12, R23, R18 ;  /* 0x000000170c067224 */ /* 0x004fc400078e0212 */
[----:B---3--:R-:W-:Y:S02]  /*0fa0*/  IMAD R7, R8, R26, R7 ;  /* 0x0000001a08077224 */ /* 0x008fe400078e0207 */
[----:B------:R-:W-:Y:S02]  /*0fb0*/  IMAD R6, R6, R19, R9 ;  /* 0x0000001306067224 */ /* 0x000fe400078e0209 */
[----:B------:R-:W-:Y:S02]  /*0fc0*/  IMAD.MOV.U32 R16, RZ, RZ, 0x1 ;  /* 0x00000001ff107424 */ /* 0x000fe400078e00ff */
[----:B------:R-:W-:Y:S01]  /*0fd0*/  IMAD.MOV.U32 R11, RZ, RZ, R28 ;  /* 0x000000ffff0b7224 */ /* 0x000fe200078e001c */
[----:B------:R-:W-:Y:S02]  /*0fe0*/  SEL R12, R6, R7, !P3 ;  /* 0x00000007060c7207 */ /* 0x000fe40005800000 */
[----:B------:R-:W-:-:S07]  /*0ff0*/  SEL R6, R7, R6, !P3 ;  /* 0x0000000607067207 */ /* 0x000fce0005800000 */
.L_x_9:
[----:B------:R-:W-:-:S08]  /*1000*/  NOP ;  /* 0x0000000000007918 */ /* 0x000fd00000000000 */
[----:B------:R-:W0:Y:S02]  /*1010*/  USETMAXREG.TRY_ALLOC.CTAPOOL UP0, 0xe8 ;  /* 0x000000e8000079c8 */ /* 0x000e240008000600 */
[----:B0-----:R-:W-:-:S13]  /*1020*/  PLOP3.LUT P1, PT, PT, PT, UP0, 0x80, 0x0 ;  /* 0x000000000000781c */ /* 0x001fda0003f2f008 */
[----:B------:R-:W-:Y:S05]  /*1030*/  @!P1 BRA `(.L_x_9) ;  /* 0xfffffffc00f09947 */ /* 0x000fea000383ffff */
[----:B------:R-:W-:Y:S01]  /*1040*/  ULDC.64 UR4, c[0x0][0x698] ;  /* 0x0001a60000047ab9 */ /* 0x000fe20000000a00 */
[----:B------:R-:W-:Y:S01]  /*1050*/  ULDC.64 UR16, c[0x0][0x208] ;  /* 0x0000820000107ab9 */ /* 0x000fe20000000a00 */
[----:B------:R-:W-:-:S04]  /*1060*/  ISETP.NE.U32.AND P1, PT, RZ, UR4, PT ;  /* 0x00000004ff007c0c */ /* 0x000fc8000bf25070 */
[----:B------:R-:W-:-:S13]  /*1070*/  ISETP.NE.AND.EX P1, PT, RZ, UR5, PT, P1 ;  /* 0x00000005ff007c0c */ /* 0x000fda000bf25310 */
[----:B------:R-:W-:Y:S05]  /*1080*/  @!P1 BRA `(.L_x_12) ;  /* 0x00000000001c9947 */ /* 0x000fea0003800000 */
[----:B------:R-:W0:Y:S02]  /*1090*/  LDC.64 R8, c[0x0][0x698] ;  /* 0x0001a600ff087b82 */ /* 0x000e240000000a00 */
[----:B0-----:R-:W2:Y:S02]  /*10a0*/  LDG.E.64 R8, desc[UR16][R8.64] ;  /* 0x0000001008087981 */ /* 0x001ea4000c1e1b00 */
[----:B--2---:R-:W-:-:S04]  /*10b0*/  ISETP.NE.U32.AND P1, PT, R8, RZ, PT ;  /* 0x000000ff0800720c */ /* 0x004fc80003f25070 */
[----:B------:R-:W-:-:S13]  /*10c0*/  ISETP.NE.AND.EX P1, PT, R9, RZ, PT, P1 ;  /* 0x000000ff0900720c */ /* 0x000fda0003f25310 */
[----:B------:R-:W-:Y:S05]  /*10d0*/  @!P1 BRA `(.L_x_12) ;  /* 0x0000000000089947 */ /* 0x000fea0003800000 */
[----:B------:R0:W5:Y:S01]  /*10e0*/  LD.E R13, desc[UR16][R8.64] ;  /* 0x00000010080d7980 */ /* 0x000162000c101900 */
[----:B------:R-:W-:Y:S05]  /*10f0*/  BRA `(.L_x_13) ;  /* 0x0000000000207947 */ /* 0x000fea0003800000 */
.L_x_12:
[----:B------:R-:W-:Y:S02]  /*1100*/  ULDC.64 UR4, c[0x0][0x688] ;  /* 0x0001a20000047ab9 */ /* 0x000fe40000000a00 */
[----:B------:R-:W-:-:S04]  /*1110*/  ISETP.NE.U32.AND P1, PT, RZ, UR4, PT ;  /* 0x00000004ff007c0c */ /* 0x000fc8000bf25070 */
[----:B------:R-:W-:-:S13]  /*1120*/  ISETP.NE.AND.EX P1, PT, RZ, UR5, PT, P1 ;  /* 0x00000005ff007c0c */ /* 0x000fda000bf25310 */
[----:B------:R-:W-:Y:S05]  /*1130*/  @!P1 BRA `(.L_x_14) ;  /* 0x00000000000c9947 */ /* 0x000fea0003800000 */
[----:B------:R-:W0:Y:S02]  /*1140*/  LDC.64 R8, c[0x0][0x688] ;  /* 0x0001a200ff087b82 */ /* 0x000e240000000a00 */
[----:B0-----:R1:W5:Y:S01]  /*1150*/  LDG.E R13, desc[UR16][R8.64] ;  /* 0x00000010080d7981 */ /* 0x001362000c1e1900 */
[----:B------:R-:W-:Y:S05]  /*1160*/  BRA `(.L_x_13) ;  /* 0x0000000000047947 */ /* 0x000fea0003800000 */
.L_x_14:
[----:B------:R-:W2:Y:S02]  /*1170*/  LDC R13, c[0x0][0x680] ;  /* 0x0001a000ff0d7b82 */ /* 0x000ea40000000800 */
.L_x_13:
[----:B------:R-:W-:Y:S02]  /*1180*/  ULDC.64 UR4, c[0x0][0x6a0] ;  /* 0x0001a80000047ab9 */ /* 0x000fe40000000a00 */
[----:B------:R-:W-:-:S04]  /*1190*/  ISETP.NE.U32.AND P1, PT, RZ, UR4, PT ;  /* 0x00000004ff007c0c */ /* 0x000fc8000bf25070 */
[----:B------:R-:W-:-:S13]  /*11a0*/  ISETP.NE.AND.EX P1, PT, RZ, UR5, PT, P1 ;  /* 0x00000005ff007c0c */ /* 0x000fda000bf25310 */
[----:B------:R-:W-:Y:S05]  /*11b0*/  @!P1 BRA `(.L_x_15) ;  /* 0x00000000001c9947 */ /* 0x000fea0003800000 */
[----:B01----:R-:W0:Y:S02]  /*11c0*/  LDC.64 R8, c[0x0][0x6a0] ;  /* 0x0001a800ff087b82 */ /* 0x003e240000000a00 */
[----:B0-----:R-:W3:Y:S02]  /*11d0*/  LDG.E.64 R8, desc[UR16][R8.64] ;  /* 0x0000001008087981 */ /* 0x001ee4000c1e1b00 */
[----:B---3--:R-:W-:-:S04]  /*11e0*/  ISETP.NE.U32.AND P1, PT, R8, RZ, PT ;  /* 0x000000ff0800720c */ /* 0x008fc80003f25070 */
[----:B------:R-:W-:-:S13]  /*11f0*/  ISETP.NE.AND.EX P1, PT, R9, RZ, PT, P1 ;  /* 0x000000ff0900720c */ /* 0x000fda0003f25310 */
[----:B------:R-:W-:Y:S05]  /*1200*/  @!P1 BRA `(.L_x_15) ;  /* 0x0000000000089947 */ /* 0x000fea0003800000 */
[----:B------:R0:W5:Y:S01]  /*1210*/  LD.E R14, desc[UR16][R8.64] ;  /* 0x00000010080e7980 */ /* 0x000162000c101900 */
[----:B------:R-:W-:Y:S05]  /*1220*/  BRA `(.L_x_16) ;  /* 0x0000000000207947 */ /* 0x000fea0003800000 */
.L_x_15:
[----:B------:R-:W-:Y:S02]  /*1230*/  ULDC.64 UR4, c[0x0][0x690] ;  /* 0x0001a40000047ab9 */ /* 0x000fe40000000a00 */
[----:B------:R-:W-:-:S04]  /*1240*/  ISETP.NE.U32.AND P1, PT, RZ, UR4, PT ;  /* 0x00000004ff007c0c */ /* 0x000fc8000bf25070 */
[----:B------:R-:W-:-:S13]  /*1250*/  ISETP.NE.AND.EX P1, PT, RZ, UR5, PT, P1 ;  /* 0x00000005ff007c0c */ /* 0x000fda000bf25310 */
[----:B------:R-:W-:Y:S05]  /*1260*/  @!P1 BRA `(.L_x_17) ;  /* 0x00000000000c9947 */ /* 0x000fea0003800000 */
[----:B------:R-:W3:Y:S02]  /*1270*/  LDC.64 R14, c[0x0][0x690] ;  /* 0x0001a400ff0e7b82 */ /* 0x000ee40000000a00 */
[----:B---3--:R3:W5:Y:S01]  /*1280*/  LDG.E R14, desc[UR16][R14.64] ;  /* 0x000000100e0e7981 */ /* 0x008762000c1e1900 */
[----:B------:R-:W-:Y:S05]  /*1290*/  BRA `(.L_x_16) ;  /* 0x0000000000047947 */ /* 0x000fea0003800000 */
.L_x_17:
[----:B------:R-:W4:Y:S02]  /*12a0*/  LDC R14, c[0x0][0x684] ;  /* 0x0001a100ff0e7b82 */ /* 0x000f240000000800 */
.L_x_16:
[----:B------:R-:W-:-:S13]  /*12b0*/  LOP3.LUT P1, RZ, R16, 0xff, RZ, 0xc0, !PT ;  /* 0x000000ff10ff7812 */ /* 0x000fda000782c0ff */
[----:B------:R-:W-:Y:S05]  /*12c0*/  @!P1 EXIT ;  /* 0x000000000000994d */ /* 0x000fea0003800000 */
[----:B------:R-:W-:Y:S01]  /*12d0*/  ULDC UR4, c[0x0][0x28c] ;  /* 0x0000a30000047ab9 */ /* 0x000fe20000000800 */
[----:B------:R-:W-:Y:S01]  /*12e0*/  LOP3.LUT R89, R4, 0x1, RZ, 0xfc, !PT ;  /* 0x0000000104597812 */ /* 0x000fe200078efcff */
[----:B------:R-:W-:-:S04]  /*12f0*/  UIADD3 UR4, UR4, 0x3f, URZ ;  /* 0x0000003f04047890 */ /* 0x000fc8000fffe03f */
[----:B------:R-:W-:-:S04]  /*1300*/  USHF.R.S32.HI UR5, URZ, 0x1f, UR4 ;  /* 0x0000001f3f057899 */ /* 0x000fc80008011404 */
[----:B------:R-:W-:-:S03]  /*1310*/  ULEA.HI UR5, UR5, UR4, URZ, 0x6 ;  /* 0x0000000405057291 */ /* 0x000fc6000f8f303f */
[----:B------:R-:W-:Y:S01]  /*1320*/  UMOV UR4, URZ ;  /* 0x0000003f00047c82 */ /* 0x000fe20008000000 */
[----:B------:R-:W-:-:S03]  /*1330*/  USHF.R.S32.HI UR8, URZ, 0x6, UR5 ;  /* 0x000000063f087899 */ /* 0x000fc60008011405 */
[----:B------:R-:W-:-:S09]  /*1340*/  UMOV UR5, URZ ;  /* 0x0000003f00057c82 */ /* 0x000fd20008000000 */
.L_x_156:
[----:B------:R-:W-:Y:S01]  /*1350*/  LOP3.LUT R7, R0, 0x80, RZ, 0xc0, !PT ;  /* 0x0000008000077812 */ /* 0x000fe200078ec0ff */
[----:B------:R-:W-:Y:S01]  /*1360*/  UMOV UR6, URZ ;  /* 0x0000003f00067c82 */ /* 0x000fe20008000000 */
[----:B------:R-:W-:Y:S02]  /*1370*/  CS2R R16, SRZ ;  /* 0x0000000000107805 */ /* 0x000fe4000001ff00 */
[----:B-----5:R-:W-:Y:S02]  /*1380*/  CS2R R18, SRZ ;  /* 0x0000000000127805 */ /* 0x020fe4000001ff00 */
[----:B01----:R-:W-:Y:S02]  /*1390*/  SHF.R.U32.HI R8, RZ, 0x7, R7 ;  /* 0x00000007ff087819 */ /* 0x003fe40000011607 */
[----:B------:R-:W-:Y:S02]  /*13a0*/  CS2R R20, SRZ ;  /* 0x0000000000147805 */ /* 0x000fe4000001ff00 */
[----:B------:R-:W-:Y:S01]  /*13b0*/  VIMNMX R7, RZ, UR8, PT ;  /* 0x00000008ff077c48 */ /* 0x000fe2000bfe0100 */
[----:B------:R-:W-:Y:S01]  /*13c0*/  IMAD.MOV.U32 R22, RZ, RZ, RZ ;  /* 0x000000ffff167224 */ /* 0x000fe200078e00ff */
[----:B---3--:R-:W-:Y:S01]  /*13d0*/  CS2R R24, SRZ ;  /* 0x0000000000187805 */ /* 0x008fe2000001ff00 */
[----:B------:R-:W-:Y:S01]  /*13e0*/  IMAD.MOV.U32 R88, RZ, RZ, RZ ;  /* 0x000000ffff587224 */ /* 0x000fe200078e00ff */
[----:B------:R-:W0:Y:S01]  /*13f0*/  SHFL.IDX PT, R8, R8, RZ, 0x1f ;  /* 0x00001fff08087589 */ /* 0x000e2200000e0000 */
[----:B------:R-:W-:Y:S01]  /*1400*/  IADD3 R7, -R7, UR8, RZ ;  /* 0x0000000807077c10 */ /* 0x000fe2000fffe1ff */
[----:B------:R-:W-:Y:S01]  /*1410*/  IMAD.MOV.U32 R90, RZ, RZ, RZ ;  /* 0x000000ffff5a7224 */ /* 0x000fe200078e00ff */
[----:B----4-:R-:W-:Y:S01]  /*1420*/  CS2R R26, SRZ ;  /* 0x00000000001a7805 */ /* 0x010fe2000001ff00 */
[----:B------:R-:W-:Y:S01]  /*1430*/  IMAD.MOV.U32 R92, RZ, RZ, RZ ;  /* 0x000000ffff5c7224 */ /* 0x000fe200078e00ff */
[----:B------:R-:W-:Y:S01]  /*1440*/  ISETP.GE.AND P1, PT, R7, 0x1, PT ;  /* 0x000000010700780c */ /* 0x000fe20003f26270 */
[----:B------:R-:W-:Y:S01]  /*1450*/  IMAD.MOV.U32 R94, RZ, RZ, RZ ;  /* 0x000000ffff5e7224 */ /* 0x000fe200078e00ff */
[----:B------:R-:W-:Y:S01]  /*1460*/  CS2R R28, SRZ ;  /* 0x00000000001c7805 */ /* 0x000fe2000001ff00 */
[----:B------:R-:W-:Y:S01]  /*1470*/  IMAD.MOV.U32 R96, RZ, RZ, RZ ;  /* 0x000000ffff607224 */ /* 0x000fe200078e00ff */
[----:B------:R-:W-:Y:S01]  /*1480*/  CS2R R30, SRZ ;  /* 0x00000000001e7805 */ /* 0x000fe2000001ff00 */
[----:B------:R-:W-:Y:S01]  /*1490*/  IMAD.MOV.U32 R98, RZ, RZ, RZ ;  /* 0x000000ffff627224 */ /* 0x000fe200078e00ff */
[----:B------:R-:W-:Y:S01]  /*14a0*/  CS2R R32, SRZ ;  /* 0x0000000000207805 */ /* 0x000fe2000001ff00 */
[----:B------:R-:W-:Y:S01]  /*14b0*/  IMAD.MOV.U32 R100, RZ, RZ, RZ ;  /* 0x000000ffff647224 */ /* 0x000fe200078e00ff */
[----:B------:R-:W-:Y:S01]  /*14c0*/  CS2R R34, SRZ ;  /* 0x0000000000227805 */ /* 0x000fe2000001ff00 */
[----:B------:R-:W-:Y:S01]  /*14d0*/  IMAD.MOV.U32 R102, RZ, RZ, RZ ;  /* 0x000000ffff667224 */ /* 0x000fe200078e00ff */
[----:B--2---:R-:W-:Y:S01]  /*14e0*/  CS2R R36, SRZ ;  /* 0x0000000000247805 */ /* 0x004fe2000001ff00 */
[----:B------:R-:W-:Y:S01]  /*14f0*/  IMAD.MOV.U32 R104, RZ, RZ, RZ ;  /* 0x000000ffff687224 */ /* 0x000fe200078e00ff */
[----:B------:R-:W-:Y:S01]  /*1500*/  CS2R R38, SRZ ;  /* 0x0000000000267805 */ /* 0x000fe2000001ff00 */
[----:B------:R-:W-:Y:S01]  /*1510*/  IMAD.MOV.U32 R106, RZ, RZ, RZ ;  /* 0x000000ffff6a7224 */ /* 0x000fe200078e00ff */
[----:B------:R-:W-:Y:S01]  /*1520*/  CS2R R40, SRZ ;  /* 0x0000000000287805 */ /* 0x000fe2000001ff00 */
[----:B------:R-:W-:Y:S01]  /*1530*/  IMAD.MOV.U32 R108, RZ, RZ, RZ ;  /* 0x000000ffff6c7224 */ /* 0x000fe200078e00ff */
[----:B------:R-:W-:Y:S01]  /*1540*/  CS2R R42, SRZ ;  /* 0x00000000002a7805 */ /* 0x000fe2000001ff00 */
[----:B------:R-:W-:Y:S01]  /*1550*/  IMAD.MOV.U32 R110, RZ, RZ, RZ ;  /* 0x000000ffff6e7224 */ /* 0x000fe200078e00ff */
[----:B------:R-:W-:-:S02]  /*1560*/  CS2R R44, SRZ ;  /* 0x00000000002c7805 */ /* 0x000fc4000001ff00 */
[----:B0-----:R-:W-:Y:S01]  /*1570*/  R2UR UR7, R8 ;  /* 0x00000000080772ca */ /* 0x001fe200000e0000 */
        /* <DEDUP_REMOVED lines=42> */
[----:B------:R-:W-:-:S02]  /*1820*/  IMAD.MOV.U32 R154, RZ, RZ, RZ ;  /* 0x000000ffff9a7224 */ /* 0x000fc400078e00ff */
[----:B------:R-:W-:Y:S02]  /*1830*/  IMAD.MOV.U32 R156, RZ, RZ, RZ ;  /* 0x000000ffff9c7224 */ /* 0x000fe400078e00ff */
[----:B------:R-:W-:Y:S02]  /*1840*/  IMAD.MOV.U32 R158, RZ, RZ, RZ ;  /* 0x000000ffff9e7224 */ /* 0x000fe400078e00ff */
[----:B------:R-:W-:Y:S02]  /*1850*/  IMAD.MOV.U32 R160, RZ, RZ, RZ ;  /* 0x000000ffffa07224 */ /* 0x000fe400078e00ff */
[----:B------:R-:W-:Y:S02]  /*1860*/  IMAD.MOV.U32 R162, RZ, RZ, RZ ;  /* 0x000000ffffa27224 */ /* 0x000fe400078e00ff */
[----:B------:R-:W-:Y:S02]  /*1870*/  IMAD.MOV.U32 R164, RZ, RZ, RZ ;  /* 0x000000ffffa47224 */ /* 0x000fe400078e00ff */
        /* <DEDUP_REMOVED lines=17> */
[----:B------:R-:W-:Y:S01]  /*1990*/  IMAD.MOV.U32 R196, RZ, RZ, RZ ;  /* 0x000000ffffc47224 */ /* 0x000fe200078e00ff */
[----:B------:R-:W-:Y:S06]  /*19a0*/  @!P1 BRA `(.L_x_18) ;  /* 0x0000000800589947 */ /* 0x000fec0003800000 */
[----:B------:R-:W0:Y:S01]  /*19b0*/  S2UR UR10, SR_CgaCtaId ;  /* 0x00000000000a79c3 */ /* 0x000e220000008800 */
[----:B------:R-:W-:Y:S01]  /*19c0*/  ULEA.HI UR6, UR7, UR7, URZ, 0x1 ;  /* 0x0000000707067291 */ /* 0x000fe2000f8f083f */
[----:B------:R-:W-:Y:S01]  /*19d0*/  IMAD.MOV.U32 R16, RZ, RZ, RZ ;  /* 0x000000ffff107224 */ /* 0x000fe200078e00ff */
[----:B------:R-:W-:Y:S01]  /*19e0*/  UMOV UR9, 0x400 ;  /* 0x0000040000097882 */ /* 0x000fe20000000000 */
[----:B------:R-:W-:Y:S01]  /*19f0*/  IMAD.U32 R23, RZ, RZ, UR4 ;  /* 0x00000004ff177e24 */ /* 0x000fe2000f8e00ff */
[----:B------:R-:W-:Y:S01]  /*1a00*/  ULOP3.LUT UR6, UR6, 0x1ffffe, URZ, 0xc0, !UPT ;  /* 0x001ffffe06067892 */ /* 0x000fe2000f8ec03f */
[----:B------:R-:W-:Y:S01]  /*1a10*/  IMAD.U32 R8, RZ, RZ, UR5 ;  /* 0x00000005ff087e24 */ /* 0x000fe2000f8e00ff */
[----:B------:R-:W-:Y:S02]  /*1a20*/  UPLOP3.LUT UP0, UPT, UPT, UPT, UPT, 0x40, 0x0 ;  /* 0x000000000000789c */ /* 0x000fe40003f0e870 */
[----:B------:R-:W-:Y:S01]  /*1a30*/  UIADD3 UR6, UR7, -UR6, URZ ;  /* 0x8000000607067290 */ /* 0x000fe2000fffe03f */
[----:B------:R-:W-:Y:S01]  /*1a40*/  ULDC UR19, c[0x0][0x644] ;  /* 0x0001910000137ab9 */ /* 0x000fe20000000800 */
[----:B0-----:R-:W-:-:S03]  /*1a50*/  ULEA UR9, UR10, UR9, 0x18 ;  /* 0x000000090a097291 */ /* 0x001fc6000f8ec03f */
[----:B------:R-:W-:Y:S01]  /*1a60*/  UMOV UR10, UR5 ;  /* 0x00000005000a7c82 */ /* 0x000fe20008000000 */
[----:B------:R-:W-:-:S04]  /*1a70*/  ULEA UR6, UR6, UR9, 0xb ;  /* 0x0000000906067291 */ /* 0x000fc8000f8e583f */
[----:B------:R-:W-:-:S04]  /*1a80*/  UIADD3 UR6, UR6, 0x200, URZ ;  /* 0x0000020006067890 */ /* 0x000fc8000fffe03f */
[----:B------:R-:W-:-:S03]  /*1a90*/  USHF.R.U32.HI UR7, URZ, 0x4, UR6 ;  /* 0x000000043f077899 */ /* 0x000fc60008011606 */
[----:B------:R-:W-:Y:S01]  /*1aa0*/  UMOV UR6, URZ ;  /* 0x0000003f00067c82 */ /* 0x000fe20008000000 */
[----:B------:R-:W-:-:S03]  /*1ab0*/  ULOP3.LUT UR9, UR7, 0x3fff, URZ, 0xc0, !UPT ;  /* 0x00003fff07097892 */ /* 0x000fc6000f8ec03f */
[----:B------:R-:W-:-:S09]  /*1ac0*/  UMOV UR7, URZ ;  /* 0x0000003f00077c82 */ /* 0x000fd20008000000 */
.L_x_26:
[----:B------:R-:W-:-:S13]  /*1ad0*/  ISETP.NE.AND P2, PT, R89, 0x3, PT ;  /* 0x000000035900780c */ /* 0x000fda0003f45270 */
[----:B01----:R-:W-:Y:S05]  /*1ae0*/  @!P2 BRA `(.L_x_19) ;  /* 0x000000000004a947 */ /* 0x003fea0003800000 */
[----:B------:R-:W-:Y:S01]  /*1af0*/  BPT.TRAP 0x1 ;  /* 0x000000040000795c */ /* 0x000fe20000300000 */
.L_x_19:
[----:B------:R-:W0:Y:S01]  /*1b00*/  S2UR UR12, SR_CgaCtaId ;  /* 0x00000000000c79c3 */ /* 0x000e220000008800 */
[----:B------:R-:W-:Y:S01]  /*1b10*/  UMOV UR11, 0x400 ;  /* 0x00000400000b7882 */ /* 0x000fe20000000000 */
[----:B---3--:R-:W-:Y:S01]  /*1b20*/  SHF.L.U32 R15, R23, 0x1f, RZ ;  /* 0x0000001f170f7819 */ /* 0x008fe200000006ff */
[----:B0-----:R-:W-:-:S04]  /*1b30*/  ULEA UR18, UR12, UR11, 0x18 ;  /* 0x0000000b0c127291 */ /* 0x001fc8000f8ec03f */
[----:B------:R-:W-:-:S09]  /*1b40*/  ULEA UR11, UR10, UR18, 0x3 ;  /* 0x000000120a0b7291 */ /* 0x000fd2000f8e183f */
[----:B------:R0:W1:Y:S01]  /*1b50*/  SYNCS.PHASECHK.TRANS64.TRYWAIT P1, [UR11], R15 ;  /* 0x0000000fff0075a7 */ /* 0x000062000802014b */
[----:B------:R-:W-:Y:S05]  /*1b60*/  @!P2 BRA `(.L_x_20) ;  /* 0x000000000004a947 */ /* 0x000fea0003800000 */
[----:B------:R-:W-:Y:S01]  /*1b70*/  BPT.TRAP 0x1 ;  /* 0x000000040000795c */ /* 0x000fe20000300000 */
.L_x_20:
[C---:B------:R-:W-:Y:S02]  /*1b80*/  IMAD.SHL.U32 R9, R0.reuse, 0x20, RZ ;  /* 0x0000002000097824 */ /* 0x040fe400078e00ff */
[C---:B------:R-:W-:Y:S02]  /*1b90*/  IMAD.SHL.U32 R202, R0.reuse, 0x200, RZ ;  /* 0x0000020000ca7824 */ /* 0x040fe400078e00ff */
[----:B------:R-:W-:Y:S01]  /*1ba0*/  IMAD.SHL.U32 R204, R0, 0x10, RZ ;  /* 0x0000001000cc7824 */ /* 0x000fe200078e00ff */
[----:B------:R-:W-:-:S04]  /*1bb0*/  LOP3.LUT R9, R9, 0x1c00, RZ, 0xc0, !PT ;  /* 0x00001c0009097812 */ /* 0x000fc800078ec0ff */
[----:B------:R-:W-:Y:S01]  /*1bc0*/  LOP3.LUT R9, R9, 0x200, R202, 0xf8, !PT ;  /* 0x0000020009097812 */ /* 0x000fe200078ef8ca */
[----:B------:R-:W-:-:S03]  /*1bd0*/  IMAD.U32 R202, RZ, RZ, UR10 ;  /* 0x0000000affca7e24 */ /* 0x000fc6000f8e00ff */
[----:B------:R-:W-:-:S04]  /*1be0*/  LOP3.LUT R9, R9, 0x1c0, R204, 0xf8, !PT ;  /* 0x000001c009097812 */ /* 0x000fc800078ef8cc */
[----:B------:R-:W-:-:S04]  /*1bf0*/  LOP3.LUT R9, R9, 0x20, R204, 0xf8, !PT ;  /* 0x0000002009097812 */ /* 0x000fc800078ef8cc */
[----:B------:R-:W-:-:S05]  /*1c00*/  SHF.R.U32.HI R9, RZ, 0x3, R9 ;  /* 0x00000003ff097819 */ /* 0x000fca0000011609 */
[----:B------:R-:W-:Y:S01]  /*1c10*/  IMAD R9, R202, 0x400, R9 ;  /* 0x00000400ca097824 */ /* 0x000fe200078e0209 */
[----:B-1----:R-:W-:Y:S06]  /*1c20*/  @P1 BRA `(.L_x_21) ;  /* 0x0000000000081947 */ /* 0x002fec0003800000 */
[----:B------:R-:W1:Y:S02]  /*1c30*/  SYNCS.PHASECHK.TRANS64.TRYWAIT P1, [UR11], R15 ;  /* 0x0000000fff0075a7 */ /* 0x000e64000802014b */
[----:B-1----:R-:W-:Y:S05]  /*1c40*/  @!P1 BRA `(.L_x_22) ;  /* 0x0000007c00249947 */ /* 0x002fea0003800000 */
.L_x_21:
[----:B------:R-:W3:Y:S01]  /*1c50*/  LDS R91, [R9+UR18+0x33200] ;  /* 0x03320012095b7984 */ /* 0x000ee20008000800 */
[----:B------:R-:W-:Y:S02]  /*1c60*/  UIADD3 UR11, UR18, 0x11200, URZ ;  /* 0x00011200120b7890 */ /* 0x000fe4000fffe03f */
[----:B------:R-:W-:Y:S02]  /*1c70*/  USEL UR7, UR7, URZ, !UP0 ;  /* 0x0000003f07077287 */ /* 0x000fe4000c000000 */
[----:B------:R-:W-:Y:S02]  /*1c80*/  USHF.R.U32.HI UR11, URZ, 0x4, UR11 ;  /* 0x000000043f0b7899 */ /* 0x000fe4000801160b */
[----:B------:R-:W-:Y:S02]  /*1c90*/  ULOP3.LUT UR12, UR9, 0x10000, URZ, 0xfc, !UPT ;  /* 0x00010000090c7892 */ /* 0x000fe4000f8efc3f */
[----:B------:R-:W-:Y:S02]  /*1ca0*/  ULOP3.LUT UR11, UR11, 0x3fff, URZ, 0xc0, !UPT ;  /* 0x00003fff0b0b7892 */ /* 0x000fe4000f8ec03f */
[----:B------:R-:W-:-:S02]  /*1cb0*/  UISETP.NE.U32.AND UP0, UPT, UR7, URZ, UPT ;  /* 0x0000003f0700728c */ /* 0x000fc4000bf05070 */
[----:B------:R-:W-:Y:S02]  /*1cc0*/  ULOP3.LUT UR11, UR11, 0x10000, URZ, 0xfc, !UPT ;  /* 0x000100000b0b7892 */ /* 0x000fe4000f8efc3f */
[----:B------:R-:W-:Y:S02]  /*1cd0*/  ULEA UR12, UR10, UR12, 0x8 ;  /* 0x0000000c0a0c7291 */ /* 0x000fe4000f8e403f */
[----:B------:R-:W-:Y:S01]  /*1ce0*/  ULEA UR14, UR10, UR11, 0x9 ;  /* 0x0000000b0a0e7291 */ /* 0x000fe2000f8e483f */
[----:B------:R-:W-:Y:S01]  /*1cf0*/  UMOV UR13, 0xc0000010 ;  /* 0xc0000010000d7882 */ /* 0x000fe20000000000 */
[----:B------:R-:W-:Y:S01]  /*1d00*/  UMOV UR15, 0x80000020 ;  /* 0x80000020000f7882 */ /* 0x000fe20000000000 */
[----:B------:R-:W-:Y:S01]  /*1d10*/  UIADD3 UR6, UR6, 0x1, URZ ;  /* 0x0000000106067890 */ /* 0x000fe2000fffe03f */
[----:B---3--:R-:W-:-:S06]  /*1d20*/  WARPGROUP.ARRIVE ;  /* 0x00000000000079c5 */ /* 0x008fcc0000000000 */
[----:B------:R-:W-:Y:S01]  /*1d30*/  QGMMA.SP.64x128x64.F32.E4M3.E4M3 R24, gdesc[UR12], R24, UP0, R91, gsb0 ;  /* 0x05e05b000c1879f3 */ /* 0x000fe2000b800a18 */
[----:B------:R-:W-:-:S04]  /*1d40*/  UISETP.NE.AND UP0, UPT, UR6, UR19, UPT ;  /* 0x000000130600728c */ /* 0x000fc8000bf05270 */
[----:B------:R-:W-:-:S04]  /*1d50*/  USEL UR7, URZ, 0x1, UP0 ;  /* 0x000000013f077887 */ /* 0x000fc80008000000 */
[----:B------:R-:W-:-:S06]  /*1d60*/  UISETP.NE.AND UP0, UPT, UR7, URZ, UPT ;  /* 0x0000003f0700728c */ /* 0x000fcc000bf05270 */
[----:B------:R-:W-:Y:S01]  /*1d70*/  PLOP3.LUT P1, PT, PT, PT, UP0, 0x80, 0x0 ;  /* 0x000000000000781c */ /* 0x000fe20003f2f008 */
[----:B------:R-:W-:-:S12]  /*1d80*/  WARPGROUP.DEPBAR.LE gsb0, 0x0 ;  /* 0x00008000000079c5 */ /* 0x000fd80000010000 */
[----:B------:R-:W-:Y:S05]  /*1d90*/  @!P1 BRA `(.L_x_23) ;  /* 0x0000000400089947 */ /* 0x000fea0003800000 */
[----:B------:R-:W-:Y:S01]  /*1da0*/  FADD R17, R24, R17 ;  /* 0x0000001118117221 */ /* 0x000fe20000000000 */
[----:B------:R-:W-:-:S01]  /*1db0*/  FADD R196, R25, R196 ;  /* 0x000000c419c47221 */ /* 0x000fc20000000000 */
        /* <DEDUP_REMOVED lines=62> */
[----:B------:R-:W-:-:S02]  /*21a0*/  WARPGROUP.DEPBAR.LE gsb0, 0x0 ;  /* 0x00008000000079c5 */ /* 0x000fc40000010000 */
[----:B------:R-:W-:-:S05]  /*21b0*/  UMOV UR6, URZ ;  /* 0x0000003f00067c82 */ /* 0x000fca0008000000 */
.L_x_23:
[----:B------:R-:W-:Y:S05]  /*21c0*/  @!P2 BRA `(.L_x_24) ;  /* 0x000000000004a947 */ /* 0x000fea0003800000 */
[----:B------:R-:W-:Y:S01]  /*21d0*/  BPT.TRAP 0x1 ;  /* 0x000000040000795c */ /* 0x000fe20000300000 */
.L_x_24:
[----:B------:R-:W-:Y:S02]  /*21e0*/  @P0 LEA R9, R8, UR18, 0x3 ;  /* 0x0000001208090c11 */ /* 0x000fe4000f8e18ff */
[----:B------:R-:W-:-:S03]  /*21f0*/  ISETP.GT.U32.AND P1, PT, R4, 0x1, PT ;  /* 0x000000010400780c */ /* 0x000fc60003f24070 */
[----:B-1----:R-:W-:-:S05]  /*2200*/  @P0 VIADD R202, R9, 0x88 ;  /* 0x0000008809ca0836 */ /* 0x002fca0000000000 */
[----:B------:R-:W-:-:S04]  /*2210*/  @P0 PRMT R202, R5, 0x654, R202 ;  /* 0x0000065405ca0816 */ /* 0x000fc800000000ca */
[----:B------:R1:W-:Y:S01]  /*2220*/  @P0 SYNCS.ARRIVE.TRANS64.RED.A1T0 RZ, [R202+URZ], RZ ;  /* 0x000000ffcaff09a7 */ /* 0x0003e2000810043f */
[----:B------:R-:W-:Y:S05]  /*2230*/  @P1 BRA `(.L_x_25) ;  /* 0x0000000000041947 */ /* 0x000fea0003800000 */
[----:B------:R-:W-:Y:S01]  /*2240*/  BPT.TRAP 0x1 ;  /* 0x000000040000795c */ /* 0x000fe20000300000 */
.L_x_25:
[----:B------:R-:W-:Y:S01]  /*2250*/  UIADD3 UR10, UR10, 0x1, URZ ;  /* 0x000000010a0a7890 */ /* 0x000fe2000fffe03f */
[C---:B------:R-:W-:Y:S01]  /*2260*/  ISETP.GT.AND P2, PT, R7.reuse, 0x1, PT ;  /* 0x000000010700780c */ /* 0x040fe20003f44270 */
[----:B------:R-:W-:Y:S02]  /*2270*/  VIADD R8, R8, 0x1 ;  /* 0x0000000108087836 */ /* 0x000fe40000000000 */
[----:B------:R-:W-:Y:S01]  /*2280*/  UISETP.NE.AND UP1, UPT, UR10, 0x11, UPT ;  /* 0x000000110a00788c */ /* 0x000fe2000bf25270 */
[----:B------:R-:W-:Y:S02]  /*2290*/  VIADD R7, R7, 0xffffffff ;  /* 0xffffffff07077836 */ /* 0x000fe40000000000 */
[C---:B------:R-:W-:Y:S01]  /*22a0*/  ISETP.NE.AND P1, PT, R8.reuse, 0x11, PT ;  /* 0x000000110800780c */ /* 0x040fe20003f25270 */
[----:B------:R-:W-:Y:S02]  /*22b0*/  USEL UR7, URZ, 0x1, UP1 ;  /* 0x000000013f077887 */ /* 0x000fe40008800000 */
[----:B------:R-:W-:Y:S01]  /*22c0*/  USEL UR10, UR10, URZ, UP1 ;  /* 0x0000003f0a0a7287 */ /* 0x000fe20008800000 */
[----:B------:R-:W-:-:S03]  /*22d0*/  SEL R8, R8, RZ, P1 ;  /* 0x000000ff08087207 */ /* 0x000fc60000800000 */
[----:B------:R-:W-:Y:S01]  /*22e0*/  LOP3.LUT R23, R23, UR7, RZ, 0x3c, !PT ;  /* 0x0000000717177c12 */ /* 0x000fe2000f8e3cff */
[----:B------:R-:W-:Y:S01]  /*22f0*/  UMOV UR7, 0x1 ;  /* 0x0000000100077882 */ /* 0x000fe20000000000 */
[----:B------:R-:W-:Y:S06]  /*2300*/  @P2 BRA `(.L_x_26) ;  /* 0xfffffff400f02947 */ /* 0x000fec000383ffff */
.L_x_18:
[----:B------:R-:W-:Y:S01]  /*2310*/  LOP3.LUT R7, R0, 0x60, RZ, 0xc0, !PT ;  /* 0x0000006000077812 */ /* 0x000fe200078ec0ff */
[----:B------:R-:W2:Y:S01]  /*2320*/  LDC R91, c[0x0][0x288] ;  /* 0x0000a200ff5b7b82 */ /* 0x000ea20000000800 */
[----:B------:R-:W-:Y:S01]  /*2330*/  SHF.R.U32.HI R8, RZ, 0x2, R0 ;  /* 0x00000002ff087819 */ /* 0x000fe20000011600 */
[----:B------:R-:W-:Y:S01]  /*2340*/  UISETP.NE.AND UP2, UPT, UR6, URZ, UPT ;  /* 0x0000003f0600728c */ /* 0x000fe2000bf45270 */
[----:B------:R-:W-:Y:S01]  /*2350*/  SHF.R.U32.HI R7, RZ, 0x5, R7 ;  /* 0x00000005ff077819 */ /* 0x000fe20000011607 */
[----:B------:R-:W-:Y:S01]  /*2360*/  UIADD3 UR5, UR8, UR5, URZ ;  /* 0x0000000508057290 */ /* 0x000fe2000fffe03f */
[----:B------:R-:W-:Y:S01]  /*2370*/  LOP3.LUT R8, R8, 0x7, RZ, 0xc0, !PT ;  /* 0x0000000708087812 */ /* 0x000fe200078ec0ff */
[----:B------:R-:W-:Y:S01]  /*2380*/  IMAD.SHL.U32 R204, R12, 0x80, RZ ;  /* 0x000000800ccc7824 */ /* 0x000fe200078e00ff */
[----:B------:R-:W-:Y:S01]  /*2390*/  LOP3.LUT R9, R10, 0x1, RZ, 0xc0, !PT ;  /* 0x000000010a097812 */ /* 0x000fe200078ec0ff */
[C---:B0--3--:R-:W-:Y:S01]  /*23a0*/  IMAD.SHL.U32 R15, R7.reuse, 0x10, RZ ;  /* 0x00000010070f7824 */ /* 0x049fe200078e00ff */
[----:B------:R-:W-:Y:S01]  /*23b0*/  USEL UR9, URZ, 0x1, !UP2 ;  /* 0x000000013f097887 */ /* 0x000fe2000d000000 */
[----:B-1----:R-:W-:Y:S01]  /*23c0*/  IMAD R202, R7, -0x10, -R8 ;  /* 0xfffffff007ca7824 */ /* 0x002fe200078e0a08 */
[----:B------:R-:W-:Y:S01]  /*23d0*/  SHF.R.U32.HI R7, RZ, 0x1, R0 ;  /* 0x00000001ff077819 */ /* 0x000fe20000011600 */
[----:B------:R-:W-:Y:S01]  /*23e0*/  UISETP.GT.U32.AND UP0, UPT, UR5, 0x10, UPT ;  /* 0x000000100500788c */ /* 0x000fe2000bf04070 */
[----:B------:R-:W-:Y:S01]  /*23f0*/  LOP3.LUT R8, R15, 0xfffffff0, R8, 0xe2, !PT ;  /* 0xfffffff00f087812 */ /* 0x000fe200078ee208 */
[----:B------:R-:W-:Y:S01]  /*2400*/  IMAD R9, R9, -0x40, R202 ;  /* 0xffffffc009097824 */ /* 0x000fe200078e02ca */
[----:B------:R-:W-:Y:S01]  /*2410*/  SHF.R.S32.HI R23, RZ, 0x1f, R11 ;  /* 0x0000001fff177819 */ /* 0x000fe2000001140b */
[----:B------:R-:W-:Y:S01]  /*2420*/  IMAD.SHL.U32 R202, R6, 0x80, RZ ;  /* 0x0000008006ca7824 */ /* 0x000fe200078e00ff */
[----:B------:R-:W-:Y:S01]  /*2430*/  LOP3.LUT R7, R8, 0x40, R7, 0xf8, !PT ;  /* 0x0000004008077812 */ /* 0x000fe200078ef807 */
[----:B------:R-:W-:Y:S01]  /*2440*/  ULDC UR7, c[0x0][0x284] ;  /* 0x0000a10000077ab9 */ /* 0x000fe20000000800 */
[----:B------:R-:W-:Y:S01]  /*2450*/  LOP3.LUT R8, R0, 0x3, RZ, 0xc0, !PT ;  /* 0x0000000300087812 */ /* 0x000fe200078ec0ff */
[----:B------:R-:W-:Y:S01]  /*2460*/  UISETP.LT.U32.AND UP0, UPT, UR8, 0x11, UP0 ;  /* 0x000000110800788c */ /* 0x000fe20008701070 */
[----:B------:R-:W-:Y:S01]  /*2470*/  LOP3.LUT R6, R7, R202, RZ, 0xfc, !PT ;  /* 0x000000ca07067212 */ /* 0x000fe200078efcff */
[----:B------:R-:W-:Y:S01]  /*2480*/  ULDC.64 UR10, c[0x0][0x6d0] ;  /* 0x0001b400000a7ab9 */ /* 0x000fe20000000a00 */
[----:B------:R-:W-:Y:S01]  /*2490*/  ISETP.NE.AND P2, PT, RZ, UR9, PT ;  /* 0x00000009ff007c0c */ /* 0x000fe2000bf45270 */
[----:B------:R-:W-:Y:S01]  /*24a0*/  UISETP.GE.U32.AND UP1, UPT, UR8, 0x11, UPT ;  /* 0x000000110800788c */ /* 0x000fe2000bf26070 */
[--C-:B------:R-:W-:Y:S01]  /*24b0*/  SHF.R.S32.HI R7, RZ, 0x1f, R6.reuse ;  /* 0x0000001fff077819 */ /* 0x100fe20000011406 */
[----:B------:R-:W-:Y:S01]  /*24c0*/  IMAD R206, R23, UR10, RZ ;  /* 0x0000000a17ce7c24 */ /* 0x000fe2000f8e02ff */
[----:B--2---:R-:W-:Y:S01]  /*24d0*/  ISETP.GE.AND P1, PT, R204, R91, PT ;  /* 0x0000005bcc00720c */ /* 0x004fe20003f26270 */
[----:B------:R-:W-:Y:S01]  /*24e0*/  IMAD R91, R8, -0x2, R91 ;  /* 0xfffffffe085b7824 */ /* 0x000fe200078e025b */
[C---:B------:R-:W-:Y:S01]  /*24f0*/  IADD3 R15, -R202.reuse, UR7, R9 ;  /* 0x00000007ca0f7c10 */ /* 0x040fe2000fffe109 */
[----:B------:R-:W-:Y:S01]  /*2500*/  IMAD.WIDE.U32 R8, R11, UR10, R6 ;  /* 0x0000000a0b087c25 */ /* 0x000fe2000f8e0006 */
[----:B------:R-:W-:Y:S01]  /*2510*/  ISETP.GE.OR P1, PT, R202, UR7, P1 ;  /* 0x00000007ca007c0c */ /* 0x000fe20008f26670 */
[----:B------:R-:W-:-:S02]  /*2520*/  UIMAD.WIDE.U32 UR6, UR5, -0xf0f0f0f, URZ ;  /* 0xf0f0f0f1050678a5 */ /* 0x000fc4000f8e003f */
[----:B------:R-:W-:Y:S01]  /*2530*/  USEL UR10, URZ, 0x1, !UP0 ;  /* 0x000000013f0a7887 */ /* 0x000fe2000c000000 */
[----:B------:R-:W-:Y:S01]  /*2540*/  IMAD R95, R11, UR11, R206 ;  /* 0x0000000b0b5f7c24 */ /* 0x000fe2000f8e02ce */
[----:B------:R-:W-:Y:S01]  /*2550*/  USHF.R.U32.HI UR6, URZ, 0x4, UR7 ;  /* 0x000000043f067899 */ /* 0x000fe20008011607 */
[----:B------:R-:W-:Y:S01]  /*2560*/  IMAD.MOV.U32 R93, RZ, RZ, R19 ;  /* 0x000000ffff5d7224 */ /* 0x000fe200078e0013 */
[----:B------:R-:W-:Y:S01]  /*2570*/  ULOP3.LUT UR4, UR4, UR10, URZ, 0x3c, !UPT ;  /* 0x0000000a04047292 */ /* 0x000fe2000f8e3c3f */
[----:B------:R-:W-:Y:S01]  /*2580*/  IMAD.IADD R95, R9, 0x1, R95 ;  /* 0x00000001095f7824 */ /* 0x000fe200078e025f */
[----:B------:R-:W-:Y:S01]  /*2590*/  UIMAD UR5, UR6, -0x11, UR5 ;  /* 0xffffffef060578a4 */ /* 0x000fe2000f8e0205 */
[----:B------:R-:W-:Y:S01]  /*25a0*/  IMAD.MOV.U32 R19, RZ, RZ, R17 ;  /* 0x000000ffff137224 */ /* 0x000fe200078e0011 */
[----:B------:R-:W-:Y:S01]  /*25b0*/  @UP1 ULOP3.LUT UR4, UR4, 0x1, UR6, 0x78, !UPT ;  /* 0x0000000104041892 */ /* 0x000fe2000f8e7806 */
[----:B------:R-:W-:Y:S11]  /*25c0*/  @!P2 BRA `(.L_x_27) ;  /* 0x000000040004a947 */ /* 0x000ff60003800000 */
[----:B------:R-:W-:Y:S01]  /*25d0*/  FADD R19, R24, R19 ;  /* 0x0000001318137221 */ /* 0x000fe20000000000 */
        /* <DEDUP_REMOVED lines=63> */
[----:B------:R-:W-:-:S06]  /*29d0*/  WARPGROUP.DEPBAR.LE gsb0, 0x0 ;  /* 0x00008000000079c5 */ /* 0x000fcc0000010000 */
.L_x_27:
[----:B------:R-:W-:Y:S02]  /*29e0*/  WARPGROUP.DEPBAR.LE gsb0, 0x0 ;  /* 0x00008000000079c5 */ /* 0x000fe40000010000 */
[----:B------:R-:W-:Y:S02]  /*29f0*/  IMAD.MOV.U32 R24, RZ, RZ, R8 ;  /* 0x000000ffff187224 */ /* 0x000fe400078e0008 */
[----:B------:R-:W-:Y:S02]  /*2a00*/  IMAD.MOV.U32 R25, RZ, RZ, R95 ;  /* 0x000000ffff197224 */ /* 0x000fe400078e005f */
[----:B------:R-:W-:Y:S02]  /*2a10*/  IMAD.IADD R9, R91, 0x1, -R204 ;  /* 0x000000015b097824 */ /* 0x000fe400078e0acc */
[----:B------:R-:W-:Y:S01]  /*2a20*/  IMAD.MOV.U32 R8, RZ, RZ, -0x1 ;  /* 0xffffffffff087424 */ /* 0x000fe200078e00ff */
[----:B------:R-:W-:Y:S06]  /*2a30*/  @P1 BRA `(.L_x_28) ;  /* 0x0000004800901947 */ /* 0x000fec0003800000 */
[----:B------:R-:W0:Y:S01]  /*2a40*/  LDC.64 R26, c[0x0][0x6c8] ;  /* 0x0001b200ff1a7b82 */ /* 0x000e220000000a00 */
[----:B----45:R-:W-:Y:S01]  /*2a50*/  FSETP.NEU.AND P2, PT, R14, RZ, PT ;  /* 0x000000ff0e00720b */ /* 0x030fe20003f4d000 */
[----:B------:R-:W-:Y:S01]  /*2a60*/  IMAD.WIDE R28, R12, 0x80, RZ ;  /* 0x000000800c1c7825 */ /* 0x000fe200078e02ff */
[----:B------:R-:W-:Y:S01]  /*2a70*/  ISETP.GT.AND P1, PT, R9, RZ, PT ;  /* 0x000000ff0900720c */ /* 0x000fe20003f24270 */
[----:B------:R-:W-:Y:S02]  /*2a80*/  BSSY B0, `(.L_x_28) ;  /* 0x000049f000007945 */ /* 0x000fe40003800000 */
[----:B------:R-:W-:Y:S01]  /*2a90*/  IMAD.SHL.U32 R17, R0, 0x2, RZ ;  /* 0x0000000200117824 */ /* 0x000fe200078e00ff */
[----:B------:R-:W-:-:S04]  /*2aa0*/  ISETP.GT.AND P5, PT, R15, RZ, P1 ;  /* 0x000000ff0f00720c */ /* 0x000fc80000fa4270 */
[----:B------:R-:W-:Y:S01]  /*2ab0*/  LOP3.LUT R39, R28, 0x6, R17, 0xf8, !PT ;  /* 0x000000061c277812 */ /* 0x000fe200078ef811 */
[----:B0-----:R-:W-:-:S04]  /*2ac0*/  IMAD R12, R29, R26, RZ ;  /* 0x0000001a1d0c7224 */ /* 0x001fc800078e02ff */
[----:B------:R-:W-:-:S04]  /*2ad0*/  IMAD.WIDE.U32 R36, R39, R26, R24 ;  /* 0x0000001a27247225 */ /* 0x000fc800078e0018 */
[----:B------:R-:W-:-:S04]  /*2ae0*/  IMAD R17, R39, R27, R12 ;  /* 0x0000001b27117224 */ /* 0x000fc800078e020c */
[----:B------:R-:W-:Y:S01]  /*2af0*/  IMAD.IADD R43, R37, 0x1, R17 ;  /* 0x00000001252b7824 */ /* 0x000fe200078e0211 */
[----:B------:R-:W-:Y:S06]  /*2b00*/  @!P2 BRA `(.L_x_29) ;  /* 0x0000003000dca947 */ /* 0x000fec0003800000 */
[----:B------:R-:W-:Y:S01]  /*2b10*/  ULDC.64 UR6, c[0x0][0x6b8] ;  /* 0x0001ae0000067ab9 */ /* 0x000fe20000000a00 */
[----:B------:R-:W-:Y:S01]  /*2b20*/  ULDC.64 UR12, c[0x0][0x6b0] ;  /* 0x0001ac00000c7ab9 */ /* 0x000fe20000000a00 */
[----:B------:R-:W-:Y:S01]  /*2b30*/  IMAD R12, R23, UR6, RZ ;  /* 0x00000006170c7c24 */ /* 0x000fe2000f8e02ff */
[----:B------:R-:W-:Y:S01]  /*2b40*/  ULDC.64 UR14, c[0x0][0x6a8] ;  /* 0x0001aa00000e7ab9 */ /* 0x000fe20000000a00 */
[C---:B------:R-:W-:Y:S01]  /*2b50*/  IMAD.WIDE.U32 R30, R11.reuse, UR6, R6 ;  /* 0x000000060b1e7c25 */ /* 0x040fe2000f8e0006 */
[----:B------:R-:W0:Y:S01]  /*2b60*/  LDC.64 R34, c[0x0][0x6b0] ;  /* 0x0001ac00ff227b82 */ /* 0x000e220000000a00 */
[----:B------:R-:W-:Y:S02]  /*2b70*/  ULDC.64 UR10, c[0x0][0x6c0] ;  /* 0x0001b000000a7ab9 */ /* 0x000fe40000000a00 */
[----:B------:R-:W-:Y:S02]  /*2b80*/  IMAD R41, R11, UR7, R12 ;  /* 0x000000070b297c24 */ /* 0x000fe4000f8e020c */
[----:B------:R-:W-:-:S02]  /*2b90*/  IMAD R28, R29, UR12, RZ ;  /* 0x0000000c1d1c7c24 */ /* 0x000fc4000f8e02ff */
[----:B------:R-:W-:Y:S02]  /*2ba0*/  IMAD.IADD R31, R31, 0x1, R41 ;  /* 0x000000011f1f7824 */ /* 0x000fe400078e0229 */
[C---:B------:R-:W-:Y:S02]  /*2bb0*/  IMAD R37, R39.reuse, UR13, R28 ;  /* 0x0000000d27257c24 */ /* 0x040fe4000f8e021c */
[----:B------:R-:W-:-:S04]  /*2bc0*/  IMAD.WIDE.U32 R24, R39, UR12, R30 ;  /* 0x0000000c27187c25 */ /* 0x000fc8000f8e001e */
[----:B------:R-:W-:Y:S01]  /*2bd0*/  IMAD.IADD R17, R25, 0x1, R37 ;  /* 0x0000000119117824 */ /* 0x000fe200078e0225 */
[----:B------:R-:W-:-:S04]  /*2be0*/  LEA R28, P2, R24, UR14, 0x2 ;  /* 0x0000000e181c7c11 */ /* 0x000fc8000f8410ff */
[----:B------:R-:W-:-:S05]  /*2bf0*/  LEA.HI.X R29, R24, UR15, R17, 0x2, P2 ;  /* 0x0000000f181d7c11 */ /* 0x000fca00090f1411 */
[----:B------:R-:W2:Y:S01]  /*2c00*/  @P5 LDG.E.LTC128B R17, desc[UR16][R28.64] ;  /* 0x000000101c115981 */ /* 0x000ea2000c1e1920 */
[C---:B------:R-:W-:Y:S01]  /*2c10*/  LEA R24, P2, R36.reuse, UR10, 0x2 ;  /* 0x0000000a24187c11 */ /* 0x040fe2000f8410ff */
[C---:B------:R-:W-:Y:S01]  /*2c20*/  IMAD.WIDE.U32 R32, R39.reuse, UR12, R6 ;  /* 0x0000000c27207c25 */ /* 0x040fe2000f8e0006 */
[----:B------:R-:W-:Y:S02]  /*2c30*/  BSSY B1, `(.L_x_30) ;  /* 0x0000015000017945 */ /* 0x000fe40003800000 */
[----:B------:R-:W-:Y:S01]  /*2c40*/  LEA.HI.X R25, R36, UR11, R43, 0x2, P2 ;  /* 0x0000000b24197c11 */ /* 0x000fe200090f142b */
[----:B0-----:R-:W-:Y:S01]  /*2c50*/  IMAD.WIDE.U32 R38, R39, UR12, R34 ;  /* 0x0000000c27267c25 */ /* 0x001fe2000f8e0022 */
[----:B------:R-:W-:-:S03]  /*2c60*/  ISETP.GT.AND P2, PT, R9, 0x1, PT ;  /* 0x000000010900780c */ /* 0x000fc60003f44270 */
[C---:B------:R-:W-:Y:S01]  /*2c70*/  IMAD.IADD R45, R37.reuse, 0x1, R39 ;  /* 0x00000001252d7824 */ /* 0x040fe200078e0227 */
[----:B------:R-:W-:Y:S01]  /*2c80*/  IADD3 R23, P4, R30, R38, RZ ;  /* 0x000000261e177210 */ /* 0x000fe20007f9e0ff */
[----:B------:R-:W-:-:S03]  /*2c90*/  IMAD.IADD R33, R37, 0x1, R33 ;  /* 0x0000000125217824 */ /* 0x000fc600078e0221 */
[----:B------:R-:W-:Y:S01]  /*2ca0*/  LEA R30, P6, R23, UR14, 0x2 ;  /* 0x0000000e171e7c11 */ /* 0x000fe2000f8c10ff */
[----:B------:R-:W-:-:S04]  /*2cb0*/  IMAD.WIDE.U32 R34, R11, UR6, R32 ;  /* 0x000000060b227c25 */ /* 0x000fc8000f8e0020 */
[----:B--2---:R-:W-:-:S04]  /*2cc0*/  FMUL R12, R17, R14 ;  /* 0x0000000e110c7220 */ /* 0x004fc80000400000 */
[----:B------:R-:W-:Y:S01]  /*2cd0*/  FFMA R43, R19, R13, R12 ;  /* 0x0000000d132b7223 */ /* 0x000fe2000000000c */
[----:B------:R-:W-:Y:S01]  /*2ce0*/  IMAD.X R12, R45, 0x1, R31, P4 ;  /* 0x000000012d0c7824 */ /* 0x000fe200020e061f */
[----:B------:R-:W-:Y:S01]  /*2cf0*/  LEA R32, P4, R26, R24, 0x2 ;  /* 0x000000181a207211 */ /* 0x000fe200078810ff */
[----:B------:R-:W-:Y:S02]  /*2d00*/  IMAD.IADD R19, R41, 0x1, R35 ;  /* 0x0000000129137824 */ /* 0x000fe400078e0223 */
[----:B------:R0:W-:Y:S01]  /*2d10*/  @P5 STG.E desc[UR16][R24.64], R43 ;  /* 0x0000002b18005986 */ /* 0x0001e2000c101910 */
[----:B------:R-:W-:Y:S02]  /*2d20*/  ISETP.GT.AND P5, PT, R15, RZ, P2 ;  /* 0x000000ff0f00720c */ /* 0x000fe400017a4270 */
[----:B------:R-:W-:Y:S02]  /*2d30*/  LEA.HI.X R31, R23, UR15, R12, 0x2, P6 ;  /* 0x0000000f171f7c11 */ /* 0x000fe4000b0f140c */
[----:B------:R-:W-:-:S04]  /*2d40*/  LEA R36, P6, R34, UR14, 0x2 ;  /* 0x0000000e22247c11 */ /* 0x000fc8000f8c10ff */
[----:B------:R-:W-:-:S05]  /*2d50*/  LEA.HI.X R37, R34, UR15, R19, 0x2, P6 ;  /* 0x0000000f22257c11 */ /* 0x000fca000b0f1413 */
[----:B0-----:R-:W-:Y:S05]  /*2d60*/  @!P5 BRA `(.L_x_31) ;  /* 0x000000000004d947 */ /* 0x001fea0003800000 */
[----:B------:R0:W5:Y:S02]  /*2d70*/  LDG.E.LTC128B R17, desc[UR16][R30.64] ;  /* 0x000000101e117981 */ /* 0x000164000c1e1920 */
.L_x_31:
[----:B------:R-:W-:Y:S05]  /*2d80*/  BSYNC B1 ;  /* 0x0000000000017941 */ /* 0x000fea0003800000 */
.L_x_30:
[----:B-----5:R-:W-:Y:S01]  /*2d90*/  FMUL R12, R17, R14 ;  /* 0x0000000e110c7220 */ /* 0x020fe20000400000 */
[----:B------:R-:W-:Y:S01]  /*2da0*/  LEA.HI.X R33, R26, R25, R27, 0x2, P4 ;  /* 0x000000191a217211 */ /* 0x000fe200020f141b */
[----:B------:R-:W-:Y:S01]  /*2db0*/  BSSY B1, `(.L_x_32) ;  /* 0x0000008000017945 */ /* 0x000fe20003800000 */
[----:B------:R-:W-:Y:S01]  /*2dc0*/  ISETP.GT.AND P1, PT, R15, 0x8, P1 ;  /* 0x000000080f00780c */ /* 0x000fe20000f24270 */
[----:B------:R-:W-:Y:S01]  /*2dd0*/  FFMA R19, R196, R13, R12 ;  /* 0x0000000dc4137223 */ /* 0x000fe2000000000c */
[----:B------:R-:W-:-:S04]  /*2de0*/  IADD3 R6, P6, R6, R38, RZ ;  /* 0x0000002606067210 */ /* 0x000fc80007fde0ff */
[----:B------:R1:W-:Y:S01]  /*2df0*/  @P5 STG.E desc[UR16][R32.64], R19 ;  /* 0x0000001320005986 */ /* 0x0003e2000c101910 */
[----:B------:R-:W-:-:S06]  /*2e00*/  IMAD.X R7, R7, 0x1, R45, P6 ;  /* 0x0000000107077824 */ /* 0x000fcc00030e062d */
[----:B------:R-:W-:Y:S05]  /*2e10*/  @!P1 BRA `(.L_x_33) ;  /* 0x0000000000049947 */ /* 0x000fea0003800000 */
[----:B------:R2:W5:Y:S02]  /*2e20*/  LDG.E.LTC128B R17, desc[UR16][R36.64+0x20] ;  /* 0x0000201024117981 */ /* 0x000564000c1e1920 */
.L_x_33:
[----:B------:R-:W-:Y:S05]  /*2e30*/  BSYNC B1 ;  /* 0x0000000000017941 */ /* 0x000fea0003800000 */
.L_x_32:
[----:B------:R-:W-:-:S04]  /*2e40*/  IMAD.WIDE.U32 R6, R11, UR6, R6 ;  /* 0x000000060b067c25 */ /* 0x000fc8000f8e0006 */
[----:B-----5:R-:W-:Y:S01]  /*2e50*/  FMUL R12, R17, R14 ;  /* 0x0000000e110c7220 */ /* 0x020fe20000400000 */
[----:B------:R-:W-:Y:S01]  /*2e60*/  ISETP.GT.AND P2, PT, R15, 0x8, P2 ;  /* 0x000000080f00780c */ /* 0x000fe20001744270 */
[----:B------:R-:W-:Y:S01]  /*2e70*/  USHF.L.U64.HI UR10, UR12, 0x5, UR13 ;  /* 0x000000050c0a7899 */ /* 0x000fe2000801020d */
[----:B------:R-:W-:Y:S01]  /*2e80*/  IMAD.IADD R7, R41, 0x1, R7 ;  /* 0x0000000129077824 */ /* 0x000fe200078e0207 */
[C---:B------:R-:W-:Y:S01]  /*2e90*/  LEA R34, P6, R6.reuse, UR14, 0x2 ;  /* 0x0000000e06227c11 */ /* 0x040fe2000f8c10ff */
[----:B------:R-:W-:Y:S01]  /*2ea0*/  FFMA R93, R93, R13, R12 ;  /* 0x0000000d5d5d7223 */ /* 0x000fe2000000000c */
[----:B------:R-:W-:Y:S01]  /*2eb0*/  ISETP.GT.AND P4, PT, R9, 0x8, PT ;  /* 0x000000080900780c */ /* 0x000fe20003f84270 */
[----:B------:R-:W-:Y:S01]  /*2ec0*/  USHF.L.U32 UR9, UR12, 0x5, URZ ;  /* 0x000000050c097899 */ /* 0x000fe2000800063f */
[----:B------:R-:W-:Y:S01]  /*2ed0*/  LEA.HI.X R35, R6, UR15, R7, 0x2, P6 ;  /* 0x0000000f06237c11 */ /* 0x000fe2000b0f1407 */
[----:B------:R-:W-:Y:S01]  /*2ee0*/  @P1 IMAD.MOV.U32 R6, RZ, RZ, R24 ;  /* 0x000000ffff061224 */ /* 0x000fe200078e0018 */
[----:B------:R-:W-:Y:S01]  /*2ef0*/  BSSY B1, `(.L_x_34) ;  /* 0x0000006000017945 */ /* 0x000fe20003800000 */
[----:B------:R-:W-:Y:S01]  /*2f00*/  @P1 IMAD.MOV.U32 R7, RZ, RZ, R25 ;  /* 0x000000ffff071224 */ /* 0x000fe200078e0019 */
[----:B------:R-:W-:-:S04]  /*2f10*/  ISETP.GT.AND P5, PT, R15, RZ, P4 ;  /* 0x000000ff0f00720c */ /* 0x000fc800027a4270 */
[----:B------:R3:W-:Y:S01]  /*2f20*/  @P1 STG.E desc[UR16][R6.64+0x20], R93 ;  /* 0x0000205d06001986 */ /* 0x0007e2000c101910 */
[----:B------:R-:W-:Y:S08]  /*2f30*/  @!P2 BRA `(.L_x_35) ;  /* 0x000000000004a947 */ /* 0x000ff00003800000 */
[----:B------:R4:W5:Y:S02]  /*2f40*/  LDG.E.LTC128B R17, desc[UR16][R34.64+0x20] ;  /* 0x0000201022117981 */ /* 0x000964000c1e1920 */
.L_x_35:
[----:B------:R-:W-:Y:S05]  /*2f50*/  BSYNC B1 ;  /* 0x0000000000017941 */ /* 0x000fea0003800000 */
.L_x_34:
[----:B---3-5:R-:W-:Y:S01]  /*2f60*/  FMUL R7, R17, R14 ;  /* 0x0000000e11077220 */ /* 0x028fe20000400000 */
[----:B----4-:R-:W-:-:S03]  /*2f70*/  IADD3 R34, P1, R28, UR9, RZ ;  /* 0x000000091c227c10 */ /* 0x010fc6000ff3e0ff */
[----:B------:R-:W-:Y:S01]  /*2f80*/  FFMA R11, R198, R13, R7 ;  /* 0x0000000dc60b7223 */ /* 0x000fe20000000007 */
[----:B------:R-:W-:-:S04]  /*2f90*/  IADD3.X R35, R29, UR10, RZ, P1, !PT ;  /* 0x0000000a1d237c10 */ /* 0x000fc80008ffe4ff */
[----:B------:R3:W-:Y:S04]  /*2fa0*/  @P2 STG.E desc[UR16][R32.64+0x20], R11 ;  /* 0x0000200b20002986 */ /* 0x0007e8000c101910 */
[----:B------:R-:W4:Y:S01]  /*2fb0*/  @P5 LDG.E.LTC128B R17, desc[UR16][R34.64] ;  /* 0x0000001022115981 */ /* 0x000f22000c1e1920 */
[C---:B------:R-:W-:Y:S01]  /*2fc0*/  IMAD.SHL.U32 R6, R26.reuse, 0x20, RZ ;  /* 0x000000201a067824 */ /* 0x040fe200078e00ff */
[----:B------:R-:W-:Y:S01]  /*2fd0*/  SHF.L.U64.HI R7, R26, 0x5, R27 ;  /* 0x000000051a077819 */ /* 0x000fe2000001021b */
[----:B------:R-:W-:Y:S01]  /*2fe0*/  BSSY B1, `(.L_x_36) ;  /* 0x000000c000017945 */ /* 0x000fe20003800000 */
[----:B------:R-:W-:Y:S02]  /*2ff0*/  ISETP.GT.AND P1, PT, R9, 0x9, PT ;  /* 0x000000090900780c */ /* 0x000fe40003f24270 */
[----:B------:R-:W-:-:S02]  /*3000*/  IADD3 R26, P6, R6, R24, RZ ;  /* 0x00000018061a7210 */ /* 0x000fc40007fde0ff */
[----:B------:R-:W-:-:S03]  /*3010*/  ISETP.GT.AND P2, PT, R15, RZ, P1 ;  /* 0x000000ff0f00720c */ /* 0x000fc60000f44270 */
[----:B------:R-:W-:Y:S01]  /*3020*/  IMAD.X R27, R7, 0x1, R25, P6 ;  /* 0x00000001071b7824 */ /* 0x000fe200030e0619 */
[----:B--2---:R-:W-:-:S04]  /*3030*/  IADD3 R36, P6, R30, UR9, RZ ;  /* 0x000000091e247c10 */ /* 0x004fc8000ffde0ff */
[----:B------:R-:W-:Y:S01]  /*3040*/  IADD3.X R37, R31, UR10, RZ, P6, !PT ;  /* 0x0000000a1f257c10 */ /* 0x000fe2000b7fe4ff */
[----:B----4-:R-:W-:-:S04]  /*3050*/  FMUL R12, R17, R14 ;  /* 0x0000000e110c7220 */ /* 0x010fc80000400000 */
[----:B------:R-:W-:-:S05]  /*3060*/  FFMA R21, R21, R13, R12 ;  /* 0x0000000d15157223 */ /* 0x000fca000000000c */
[----:B------:R3:W-:Y:S01]  /*3070*/  @P5 STG.E desc[UR16][R26.64], R21 ;  /* 0x000000151a005986 */ /* 0x0007e2000c101910 */
[----:B------:R-:W-:Y:S05]  /*3080*/  @!P2 BRA `(.L_x_37) ;  /* 0x000000000004a947 */ /* 0x000fea0003800000 */
[----:B------:R2:W5:Y:S02]  /*3090*/  LDG.E.LTC128B R17, desc[UR16][R36.64] ;  /* 0x0000001024117981 */ /* 0x000564000c1e1920 */
.L_x_37:
[----:B------:R-:W-:Y:S05]  /*30a0*/  BSYNC B1 ;  /* 0x0000000000017941 */ /* 0x000fea0003800000 */
.L_x_36:
[----:B------:R-:W-:Y:S01]  /*30b0*/  UIADD3 UR6, UP0, UR9, 0x20, URZ ;  /* 0x0000002009067890 */ /* 0x000fe2000ff1e03f */
[----:B------:R-:W-:Y:S01]  /*30c0*/  ISETP.GT.AND P4, PT, R15, 0x8, P4 ;  /* 0x000000080f00780c */ /* 0x000fe20002784270 */
[----:B---3-5:R-:W-:Y:S01]  /*30d0*/  FMUL R11, R17, R14 ;  /* 0x0000000e110b7220 */ /* 0x028fe20000400000 */
[----:B------:R-:W-:Y:S01]  /*30e0*/  IADD3 R38, P5, R6, R32, RZ ;  /* 0x0000002006267210 */ /* 0x000fe20007fbe0ff */
[----:B------:R-:W-:Y:S01]  /*30f0*/  UIADD3.X UR7, URZ, UR10, URZ, UP0, !UPT ;  /* 0x0000000a3f077290 */ /* 0x000fe200087fe43f */
[----:B-1----:R-:W-:Y:S01]  /*3100*/  IMAD.MOV.U32 R19, RZ, RZ, R17 ;  /* 0x000000ffff137224 */ /* 0x002fe200078e0011 */
[----:B------:R-:W-:Y:S01]  /*3110*/  IADD3 R28, P6, R28, UR6, RZ ;  /* 0x000000061c1c7c10 */ /* 0x000fe2000ffde0ff */
[----:B------:R-:W-:Y:S01]  /*3120*/  FFMA R21, R200, R13, R11 ;  /* 0x0000000dc8157223 */ /* 0x000fe2000000000b */
[----:B------:R-:W-:Y:S02]  /*3130*/  IMAD.X R39, R7, 0x1, R33, P5 ;  /* 0x0000000107277824 */ /* 0x000fe400028e0621 */
[----:B------:R-:W-:-:S03]  /*3140*/  IADD3.X R29, R29, UR7, RZ, P6, !PT ;  /* 0x000000071d1d7c10 */ /* 0x000fc6000b7fe4ff */
[----:B------:R1:W-:Y:S04]  /*3150*/  @P2 STG.E desc[UR16][R38.64], R21 ;  /* 0x0000001526002986 */ /* 0x0003e8000c101910 */
[----:B------:R-:W3:Y:S01]  /*3160*/  @P4 LDG.E.LTC128B R19, desc[UR16][R28.64] ;  /* 0x000000101c134981 */ /* 0x000ee2000c1e1920 */
[----:B------:R-:W-:Y:S01]  /*3170*/  IADD3 R12, P2, R6, 0x20, RZ ;  /* 0x00000020060c7810 */ /* 0x000fe20007f5e0ff */
[----:B------:R-:W-:Y:S01]  /*3180*/  BSSY B1, `(.L_x_38) ;  /* 0x000000e000017945 */ /* 0x000fe20003800000 */
[----:B------:R-:W-:Y:S02]  /*3190*/  ISETP.GT.AND P1, PT, R15, 0x8, P1 ;  /* 0x000000080f00780c */ /* 0x000fe40000f24270 */
[----:B------:R-:W-:Y:S01]  /*31a0*/  IADD3 R24, P5, R12, R24, RZ ;  /* 0x000000180c187210 */ /* 0x000fe20007fbe0ff */
[----:B------:R-:W-:Y:S01]  /*31b0*/  IMAD.X R11, RZ, RZ, R7, P2 ;  /* 0x000000ffff0b7224 */ /* 0x000fe200010e0607 */
[----:B0-----:R-:W-:-:S02]  /*31c0*/  IADD3 R30, P6, R30, UR6, RZ ;  /* 0x000000061e1e7c10 */ /* 0x001fc4000ffde0ff */
[----:B------:R-:W-:Y:S01]  /*31d0*/  ISETP.GT.AND P2, PT, R9, 0x10, PT ;  /* 0x000000100900780c */ /* 0x000fe20003f44270 */
[----:B------:R-:W-:Y:S01]  /*31e0*/  IMAD.X R25, R11, 0x1, R25, P5 ;  /* 0x000000010b197824 */ /* 0x000fe200028e0619 */
[----:B------:R-:W-:Y:S02]  /*31f0*/  IADD3 R40, P5, R12, R32, RZ ;  /* 0x000000200c287210 */ /* 0x000fe40007fbe0ff */
[----:B------:R-:W-:Y:S01]  /*3200*/  IADD3.X R31, R31, UR7, RZ, P6, !PT ;  /* 0x000000071f1f7c10 */ /* 0x000fe2000b7fe4ff */
[----:B---3--:R-:W-:-:S04]  /*3210*/  FMUL R17, R19, R14 ;  /* 0x0000000e13117220 */ /* 0x008fc80000400000 */
[----:B------:R-:W-:-:S05]  /*3220*/  FFMA R17, R194, R13, R17 ;  /* 0x0000000dc2117223 */ /* 0x000fca0000000011 */
[----:B------:R1:W-:Y:S01]  /*3230*/  @P4 STG.E desc[UR16][R24.64], R17 ;  /* 0x0000001118004986 */ /* 0x0003e2000c101910 */
[----:B------:R-:W-:Y:S05]  /*3240*/  @!P1 BRA `(.L_x_39) ;  /* 0x0000000000049947 */ /* 0x000fea0003800000 */
[----:B------:R0:W5:Y:S02]  /*3250*/  LDG.E.LTC128B R19, desc[UR16][R30.64] ;  /* 0x000000101e137981 */ /* 0x000164000c1e1920 */
.L_x_39:
[----:B------:R-:W-:Y:S05]  /*3260*/  BSYNC B1 ;  /* 0x0000000000017941 */ /* 0x000fea0003800000 */
.L_x_38:
[----:B-1---5:R-:W-:Y:S01]  /*3270*/  FMUL R17, R19, R14 ;  /* 0x0000000e13117220 */ /* 0x022fe20000400000 */
[----:B------:R-:W-:Y:S01]  /*3280*/  IMAD.X R41, R11, 0x1, R33, P5 ;  /* 0x000000010b297824 */ /* 0x000fe200028e0621 */
[----:B------:R-:W-:Y:S01]  /*3290*/  ISETP.GT.AND P4, PT, R15, RZ, P2 ;  /* 0x000000ff0f00720c */ /* 0x000fe20001784270 */
[----:B------:R-:W-:Y:S01]  /*32a0*/  BSSY B1, `(.L_x_40) ;  /* 0x0000008000017945 */ /* 0x000fe20003800000 */
[----:B------:R-:W-:Y:S01]  /*32b0*/  FFMA R17, R192, R13, R17 ;  /* 0x0000000dc0117223 */ /* 0x000fe20000000011 */
[----:B------:R-:W-:Y:S02]  /*32c0*/  IADD3 R24, P6, R34, UR9, RZ ;  /* 0x0000000922187c10 */ /* 0x000fe4000ffde0ff */
[----:B------:R-:W-:Y:S02]  /*32d0*/  IADD3 R28, P5, R26, R6, RZ ;  /* 0x000000061a1c7210 */ /* 0x000fe40007fbe0ff */
[----:B------:R1:W-:Y:S01]  /*32e0*/  @P1 STG.E desc[UR16][R40.64], R17 ;  /* 0x0000001128001986 */ /* 0x0003e2000c101910 */
[----:B------:R-:W-:-:S05]  /*32f0*/  IADD3.X R25, R35, UR10, RZ, P6, !PT ;  /* 0x0000000a23197c10 */ /* 0x000fca000b7fe4ff */
[----:B------:R-:W-:Y:S05]  /*3300*/  @!P4 BRA `(.L_x_41) ;  /* 0x000000000004c947 */ /* 0x000fea0003800000 */
[----:B------:R3:W5:Y:S02]  /*3310*/  LDG.E.LTC128B R19, desc[UR16][R24.64] ;  /* 0x0000001018137981 */ /* 0x000764000c1e1920 */
.L_x_41:
[----:B------:R-:W-:Y:S05]  /*3320*/  BSYNC B1 ;  /* 0x0000000000017941 */ /* 0x000fea0003800000 */
.L_x_40:
[----:B------:R-:W-:Y:S01]  /*3330*/  ISETP.GT.AND P1, PT, R9, 0x11, PT ;  /* 0x000000110900780c */ /* 0x000fe20003f24270 */
[----:B------:R-:W-:Y:S02]  /*3340*/  IMAD.X R29, R27, 0x1, R7, P5 ;  /* 0x000000011b1d7824 */ /* 0x000fe400028e0607 */
[----:B-1---5:R-:W-:Y:S01]  /*3350*/  FMUL R17, R19, R14 ;  /* 0x0000000e13117220 */ /* 0x022fe20000400000 */
[----:B------:R-:W-:Y:S01]  /*3360*/  BSSY B1, `(.L_x_42) ;  /* 0x0000009000017945 */ /* 0x000fe20003800000 */
[----:B------:R-:W-:Y:S02]  /*3370*/  ISETP.GT.AND P5, PT, R15, RZ, P1 ;  /* 0x000000ff0f00720c */ /* 0x000fe40000fa4270 */
[----:B------:R-:W-:Y:S01]  /*3380*/  FFMA R17, R190, R13, R17 ;  /* 0x0000000dbe117223 */ /* 0x000fe20000000011 */
[----:B------:R-:W-:-:S04]  /*3390*/  IADD3 R32, P6, R38, R6, RZ ;  /* 0x0000000626207210 */ /* 0x000fc80007fde0ff */
[----:B------:R1:W-:Y:S01]  /*33a0*/  @P4 STG.E desc[UR16][R28.64], R17 ;  /* 0x000000111c004986 */ /* 0x0003e2000c101910 */
[----:B0-----:R-:W-:-:S04]  /*33b0*/  IADD3 R30, P4, R36, UR9, RZ ;  /* 0x00000009241e7c10 */ /* 0x001fc8000ff9e0ff */
[----:B------:R-:W-:Y:S01]  /*33c0*/  IADD3.X R31, R37, UR10, RZ, P4, !PT ;  /* 0x0000000a251f7c10 */ /* 0x000fe2000a7fe4ff */
[----:B------:R-:W-:Y:S08]  /*33d0*/  @!P5 BRA `(.L_x_43) ;  /* 0x000000000004d947 */ /* 0x000ff00003800000 */
[----:B------:R0:W5:Y:S02]  /*33e0*/  LDG.E.LTC128B R19, desc[UR16][R30.64] ;  /* 0x000000101e137981 */ /* 0x000164000c1e1920 */
.L_x_43:
[----:B------:R-:W-:Y:S05]  /*33f0*/  BSYNC B1 ;  /* 0x0000000000017941 */ /* 0x000fea0003800000 */
.L_x_42:
[----:B-1---5:R-:W-:Y:S01]  /*3400*/  FMUL R17, R19, R14 ;  /* 0x0000000e13117220 */ /* 0x022fe20000400000 */
[----:B------:R-:W-:Y:S01]  /*3410*/  IMAD.X R33, R39, 0x1, R7, P6 ;  /* 0x0000000127217824 */ /* 0x000fe200030e0607 */
[----:B------:R-:W-:Y:S01]  /*3420*/  ISETP.GT.AND P4, PT, R15, 0x8, P2 ;  /* 0x000000080f00780c */ /* 0x000fe20001784270 */
[----:B------:R-:W-:Y:S01]  /*3430*/  BSSY B1, `(.L_x_44) ;  /* 0x0000007000017945 */ /* 0x000fe20003800000 */
[----:B------:R-:W-:Y:S01]  /*3440*/  FFMA R17, R188, R13, R17 ;  /* 0x0000000dbc117223 */ /* 0x000fe20000000011 */
[----:B------:R-:W-:-:S04]  /*3450*/  IADD3 R34, P2, R34, UR6, RZ ;  /* 0x0000000622227c10 */ /* 0x000fc8000ff5e0ff */
[----:B------:R1:W-:Y:S01]  /*3460*/  @P5 STG.E desc[UR16][R32.64], R17 ;  /* 0x0000001120005986 */ /* 0x0003e2000c101910 */
[----:B------:R-:W-:-:S05]  /*3470*/  IADD3.X R35, R35, UR7, RZ, P2, !PT ;  /* 0x0000000723237c10 */ /* 0x000fca00097fe4ff */
[----:B------:R-:W-:Y:S05]  /*3480*/  @!P4 BRA `(.L_x_45) ;  /* 0x000000000004c947 */ /* 0x000fea0003800000 */
[----:B------:R4:W5:Y:S02]  /*3490*/  LDG.E.LTC128B R19, desc[UR16][R34.64] ;  /* 0x0000001022137981 */ /* 0x000964000c1e1920 */
.L_x_45:
[----:B------:R-:W-:Y:S05]  /*34a0*/  BSYNC B1 ;  /* 0x0000000000017941 */ /* 0x000fea0003800000 */
.L_x_44:
[----:B------:R-:W-:Y:S01]  /*34b0*/  IADD3 R26, P5, R12, R26, RZ ;  /* 0x0000001a0c1a7210 */ /* 0x000fe20007fbe0ff */
[----:B-1---5:R-:W-:Y:S01]  /*34c0*/  FMUL R17, R19, R14 ;  /* 0x0000000e13117220 */ /* 0x022fe20000400000 */
[----:B------:R-:W-:Y:S01]  /*34d0*/  ISETP.GT.AND P1, PT, R15, 0x8, P1 ;  /* 0x000000080f00780c */ /* 0x000fe20000f24270 */
[----:B------:R-:W-:Y:S01]  /*34e0*/  BSSY B1, `(.L_x_46) ;  /* 0x000000a000017945 */ /* 0x000fe20003800000 */
[----:B----4-:R-:W-:Y:S01]  /*34f0*/  IADD3 R34, P6, R36, UR6, RZ ;  /* 0x0000000624227c10 */ /* 0x010fe2000ffde0ff */
[----:B------:R-:W-:Y:S01]  /*3500*/  FFMA R17, R186, R13, R17 ;  /* 0x0000000dba117223 */ /* 0x000fe20000000011 */
[----:B------:R-:W-:Y:S01]  /*3510*/  IMAD.X R27, R11, 0x1, R27, P5 ;  /* 0x000000010b1b7824 */ /* 0x000fe200028e061b */
[----:B------:R-:W-:Y:S02]  /*3520*/  ISETP.GT.AND P2, PT, R9, 0x18, PT ;  /* 0x000000180900780c */ /* 0x000fe40003f44270 */
[----:B------:R-:W-:Y:S02]  /*3530*/  IADD3 R40, P5, R12, R38, RZ ;  /* 0x000000260c287210 */ /* 0x000fe40007fbe0ff */
[----:B------:R1:W-:Y:S01]  /*3540*/  @P4 STG.E desc[UR16][R26.64], R17 ;  /* 0x000000111a004986 */ /* 0x0003e2000c101910 */
[----:B------:R-:W-:-:S03]  /*3550*/  IADD3.X R35, R37, UR7, RZ, P6, !PT ;  /* 0x0000000725237c10 */ /* 0x000fc6000b7fe4ff */
[----:B------:R-:W-:Y:S07]  /*3560*/  @!P1 BRA `(.L_x_47) ;  /* 0x0000000000049947 */ /* 0x000fee0003800000 */
[----:B------:R4:W5:Y:S02]  /*3570*/  LDG.E.LTC128B R19, desc[UR16][R34.64] ;  /* 0x0000001022137981 */ /* 0x000964000c1e1920 */
.L_x_47:
[----:B------:R-:W-:Y:S05]  /*3580*/  BSYNC B1 ;  /* 0x0000000000017941 */ /* 0x000fea0003800000 */
.L_x_46:
[----:B-1---5:R-:W-:Y:S01]  /*3590*/  FMUL R17, R19, R14 ;  /* 0x0000000e13117220 */ /* 0x022fe20000400000 */
[----:B------:R-:W-:Y:S01]  /*35a0*/  IMAD.X R41, R11, 0x1, R39, P5 ;  /* 0x000000010b297824 */ /* 0x000fe200028e0627 */
[----:B------:R-:W-:Y:S01]  /*35b0*/  ISETP.GT.AND P4, PT, R15, RZ, P2 ;  /* 0x000000ff0f00720c */ /* 0x000fe20001784270 */
[----:B------:R-:W-:Y:S01]  /*35c0*/  BSSY B1, `(.L_x_48) ;  /* 0x0000008000017945 */ /* 0x000fe20003800000 */
[----:B------:R-:W-:Y:S01]  /*35d0*/  FFMA R17, R184, R13, R17 ;  /* 0x0000000db8117223 */ /* 0x000fe20000000011 */
[----:B------:R-:W-:Y:S02]  /*35e0*/  IADD3 R26, P6, R24, UR9, RZ ;  /* 0x00000009181a7c10 */ /* 0x000fe4000ffde0ff */
[----:B----4-:R-:W-:Y:S02]  /*35f0*/  IADD3 R34, P5, R28, R6, RZ ;  /* 0x000000061c227210 */ /* 0x010fe40007fbe0ff */
[----:B------:R1:W-:Y:S01]  /*3600*/  @P1 STG.E desc[UR16][R40.64], R17 ;  /* 0x0000001128001986 */ /* 0x0003e2000c101910 */
[----:B------:R-:W-:-:S05]  /*3610*/  IADD3.X R27, R25, UR10, RZ, P6, !PT ;  /* 0x0000000a191b7c10 */ /* 0x000fca000b7fe4ff */
[----:B------:R-:W-:Y:S05]  /*3620*/  @!P4 BRA `(.L_x_49) ;  /* 0x000000000004c947 */ /* 0x000fea0003800000 */
[----:B------:R4:W5:Y:S02]  /*3630*/  LDG.E.LTC128B R19, desc[UR16][R26.64] ;  /* 0x000000101a137981 */ /* 0x000964000c1e1920 */
.L_x_49:
[----:B------:R-:W-:Y:S05]  /*3640*/  BSYNC B1 ;  /* 0x0000000000017941 */ /* 0x000fea0003800000 */
.L_x_48:
        /* <DEDUP_REMOVED lines=8> */
[----:B--2---:R-:W-:-:S04]  /*36d0*/  IADD3 R36, P4, R30, UR9, RZ ;  /* 0x000000091e247c10 */ /* 0x004fc8000ff9e0ff */
[----:B------:R-:W-:Y:S01]  /*36e0*/  IADD3.X R37, R31, UR10, RZ, P4, !PT ;  /* 0x0000000a1f257c10 */ /* 0x000fe2000a7fe4ff */
[----:B------:R-:W-:Y:S08]  /*36f0*/  @!P5 BRA `(.L_x_51) ;  /* 0x000000000004d947 */ /* 0x000ff00003800000 */
[----:B------:R2:W5:Y:S02]  /*3700*/  LDG.E.LTC128B R19, desc[UR16][R36.64] ;  /* 0x0000001024137981 */ /* 0x000564000c1e1920 */
.L_x_51:
[----:B------:R-:W-:Y:S05]  /*3710*/  BSYNC B1 ;  /* 0x0000000000017941 */ /* 0x000fea0003800000 */
.L_x_50:
[----:B-1---5:R-:W-:Y:S01]  /*3720*/  FMUL R17, R19, R14 ;  /* 0x0000000e13117220 */ /* 0x022fe20000400000 */
[----:B------:R-:W-:Y:S01]  /*3730*/  IMAD.X R39, R33, 0x1, R7, P6 ;  /* 0x0000000121277824 */ /* 0x000fe200030e0607 */
[----:B------:R-:W-:Y:S01]  /*3740*/  ISETP.GT.AND P4, PT, R15, 0x8, P2 ;  /* 0x000000080f00780c */ /* 0x000fe20001784270 */
[----:B------:R-:W-:Y:S01]  /*3750*/  BSSY B1, `(.L_x_52) ;  /* 0x0000007000017945 */ /* 0x000fe20003800000 */
[----:B------:R-:W-:Y:S01]  /*3760*/  FFMA R17, R182, R13, R17 ;  /* 0x0000000db6117223 */ /* 0x000fe20000000011 */
[----:B---3--:R-:W-:-:S04]  /*3770*/  IADD3 R24, P2, R24, UR6, RZ ;  /* 0x0000000618187c10 */ /* 0x008fc8000ff5e0ff */
[----:B------:R1:W-:Y:S01]  /*3780*/  @P5 STG.E desc[UR16][R38.64], R17 ;  /* 0x0000001126005986 */ /* 0x0003e2000c101910 */
[----:B------:R-:W-:-:S05]  /*3790*/  IADD3.X R25, R25, UR7, RZ, P2, !PT ;  /* 0x0000000719197c10 */ /* 0x000fca00097fe4ff */
[----:B------:R-:W-:Y:S05]  /*37a0*/  @!P4 BRA `(.L_x_53) ;  /* 0x000000000004c947 */ /* 0x000fea0003800000 */
[----:B------:R3:W5:Y:S02]  /*37b0*/  LDG.E.LTC128B R19, desc[UR16][R24.64] ;  /* 0x0000001018137981 */ /* 0x000764000c1e1920 */
.L_x_53:
[----:B------:R-:W-:Y:S05]  /*37c0*/  BSYNC B1 ;  /* 0x0000000000017941 */ /* 0x000fea0003800000 */
.L_x_52:
[----:B---3--:R-:W-:Y:S01]  /*37d0*/  IADD3 R24, P5, R28, R12, RZ ;  /* 0x0000000c1c187210 */ /* 0x008fe20007fbe0ff */
[----:B-1---5:R-:W-:Y:S01]  /*37e0*/  FMUL R17, R19, R14 ;  /* 0x0000000e13117220 */ /* 0x022fe20000400000 */
[----:B------:R-:W-:Y:S01]  /*37f0*/  ISETP.GT.AND P1, PT, R15, 0x8, P1 ;  /* 0x000000080f00780c */ /* 0x000fe20000f24270 */
[----:B------:R-:W-:Y:S01]  /*3800*/  BSSY B1, `(.L_x_54) ;  /* 0x000000a000017945 */ /* 0x000fe20003800000 */
[----:B------:R-:W-:Y:S01]  /*3810*/  IADD3 R28, P6, R30, UR6, RZ ;  /* 0x000000061e1c7c10 */ /* 0x000fe2000ffde0ff */
        /* <DEDUP_REMOVED lines=8> */
.L_x_55:
[----:B------:R-:W-:Y:S05]  /*38a0*/  BSYNC B1 ;  /* 0x0000000000017941 */ /* 0x000fea0003800000 */
.L_x_54:
[----:B-1---5:R-:W-:Y:S01]  /*38b0*/  FMUL R17, R19, R14 ;  /* 0x0000000e13117220 */ /* 0x022fe20000400000 */
[----:B------:R-:W-:Y:S01]  /*38c0*/  IMAD.X R41, R33, 0x1, R11, P5 ;  /* 0x0000000121297824 */ /* 0x000fe200028e060b */
[----:B------:R-:W-:Y:S01]  /*38d0*/  ISETP.GT.AND P4, PT, R15, RZ, P2 ;  /* 0x000000ff0f00720c */ /* 0x000fe20001784270 */
[----:B------:R-:W-:Y:S01]  /*38e0*/  BSSY B1, `(.L_x_56) ;  /* 0x0000008000017945 */ /* 0x000fe20003800000 */
[----:B------:R-:W-:Y:S01]  /*38f0*/  FFMA R17, R178, R13, R17 ;  /* 0x0000000db2117223 */ /* 0x000fe20000000011 */
[----:B------:R-:W-:Y:S02]  /*3900*/  IADD3 R24, P6, R26, UR9, RZ ;  /* 0x000000091a187c10 */ /* 0x000fe4000ffde0ff */
[----:B---3--:R-:W-:Y:S02]  /*3910*/  IADD3 R28, P5, R34, R6, RZ ;  /* 0x00000006221c7210 */ /* 0x008fe40007fbe0ff */
[----:B------:R1:W-:Y:S01]  /*3920*/  @P1 STG.E desc[UR16][R40.64], R17 ;  /* 0x0000001128001986 */ /* 0x0003e2000c101910 */
[----:B------:R-:W-:-:S05]  /*3930*/  IADD3.X R25, R27, UR10, RZ, P6, !PT ;  /* 0x0000000a1b197c10 */ /* 0x000fca000b7fe4ff */
[----:B------:R-:W-:Y:S05]  /*3940*/  @!P4 BRA `(.L_x_57) ;  /* 0x000000000004c947 */ /* 0x000fea0003800000 */
[----:B------:R3:W5:Y:S02]  /*3950*/  LDG.E.LTC128B R19, desc[UR16][R24.64] ;  /* 0x0000001018137981 */ /* 0x000764000c1e1920 */
.L_x_57:
[----:B------:R-:W-:Y:S05]  /*3960*/  BSYNC B1 ;  /* 0x0000000000017941 */ /* 0x000fea0003800000 */
.L_x_56:
        /* <DEDUP_REMOVED lines=12> */
.L_x_59:
[----:B------:R-:W-:Y:S05]  /*3a30*/  BSYNC B1 ;  /* 0x0000000000017941 */ /* 0x000fea0003800000 */
.L_x_58:
[----:B-1---5:R-:W-:Y:S01]  /*3a40*/  FMUL R17, R19, R14 ;  /* 0x0000000e13117220 */ /* 0x022fe20000400000 */
[----:B------:R-:W-:Y:S01]  /*3a50*/  IMAD.X R33, R39, 0x1, R7, P6 ;  /* 0x0000000127217824 */ /* 0x000fe200030e0607 */
[----:B------:R-:W-:Y:S01]  /*3a60*/  ISETP.GT.AND P4, PT, R15, 0x8, P2 ;  /* 0x000000080f00780c */ /* 0x000fe20001784270 */
[----:B------:R-:W-:Y:S01]  /*3a70*/  BSSY B1, `(.L_x_60) ;  /* 0x0000007000017945 */ /* 0x000fe20003800000 */
[----:B------:R-:W-:Y:S01]  /*3a80*/  FFMA R17, R174, R13, R17 ;  /* 0x0000000dae117223 */ /* 0x000fe20000000011 */
[----:B----4-:R-:W-:-:S04]  /*3a90*/  IADD3 R26, P2, R26, UR6, RZ ;  /* 0x000000061a1a7c10 */ /* 0x010fc8000ff5e0ff */
[----:B------:R1:W-:Y:S01]  /*3aa0*/  @P5 STG.E desc[UR16][R32.64], R17 ;  /* 0x0000001120005986 */ /* 0x0003e2000c101910 */
[----:B------:R-:W-:-:S05]  /*3ab0*/  IADD3.X R27, R27, UR7, RZ, P2, !PT ;  /* 0x000000071b1b7c10 */ /* 0x000fca00097fe4ff */
[----:B------:R-:W-:Y:S05]  /*3ac0*/  @!P4 BRA `(.L_x_61) ;  /* 0x000000000004c947 */ /* 0x000fea0003800000 */
[----:B------:R4:W5:Y:S02]  /*3ad0*/  LDG.E.LTC128B R19, desc[UR16][R26.64] ;  /* 0x000000101a137981 */ /* 0x000964000c1e1920 */
.L_x_61:
[----:B------:R-:W-:Y:S05]  /*3ae0*/  BSYNC B1 ;  /* 0x0000000000017941 */ /* 0x000fea0003800000 */
.L_x_60:
[----:B----4-:R-:W-:Y:S01]  /*3af0*/  IADD3 R26, P5, R34, R12, RZ ;  /* 0x0000000c221a7210 */ /* 0x010fe20007fbe0ff */
        /* <DEDUP_REMOVED lines=12> */
.L_x_63:
[----:B------:R-:W-:Y:S05]  /*3bc0*/  BSYNC B1 ;  /* 0x0000000000017941 */ /* 0x000fea0003800000 */
.L_x_62:
        /* <DEDUP_REMOVED lines=11> */
.L_x_65:
[----:B------:R-:W-:Y:S05]  /*3c80*/  BSYNC B1 ;  /* 0x0000000000017941 */ /* 0x000fea0003800000 */
.L_x_64:
        /* <DEDUP_REMOVED lines=12> */
.L_x_67:
[----:B------:R-:W-:Y:S05]  /*3d50*/  BSYNC B1 ;  /* 0x0000000000017941 */ /* 0x000fea0003800000 */
.L_x_66:
        /* <DEDUP_REMOVED lines=10> */
.L_x_69:
[----:B------:R-:W-:Y:S05]  /*3e00*/  BSYNC B1 ;  /* 0x0000000000017941 */ /* 0x000fea0003800000 */
.L_x_68:
        /* <DEDUP_REMOVED lines=13> */
.L_x_71:
[----:B------:R-:W-:Y:S05]  /*3ee0*/  BSYNC B1 ;  /* 0x0000000000017941 */ /* 0x000fea0003800000 */
.L_x_70:
        /* <DEDUP_REMOVED lines=11> */
.L_x_73:
[----:B------:R-:W-:Y:S05]  /*3fa0*/  BSYNC B1 ;  /* 0x0000000000017941 */ /* 0x000fea0003800000 */
.L_x_72:
        /* <DEDUP_REMOVED lines=12> */
.L_x_75:
[----:B------:R-:W-:Y:S05]  /*4070*/  BSYNC B1 ;  /* 0x0000000000017941 */ /* 0x000fea0003800000 */
.L_x_74:
        /* <DEDUP_REMOVED lines=10> */
.L_x_77:
[----:B------:R-:W-:Y:S05]  /*4120*/  BSYNC B1 ;  /* 0x0000000000017941 */ /* 0x000fea0003800000 */
.L_x_76:
        /* <DEDUP_REMOVED lines=13> */
.L_x_79:
[----:B------:R-:W-:Y:S05]  /*4200*/  BSYNC B1 ;  /* 0x0000000000017941 */ /* 0x000fea0003800000 */
.L_x_78:
        /* <DEDUP_REMOVED lines=11> */
.L_x_81:
[----:B------:R-:W-:Y:S05]  /*42c0*/  BSYNC B1 ;  /* 0x0000000000017941 */ /* 0x000fea0003800000 */
.L_x_80:
        /* <DEDUP_REMOVED lines=12> */
.L_x_83:
[----:B------:R-:W-:Y:S05]  /*4390*/  BSYNC B1 ;  /* 0x0000000000017941 */ /* 0x000fea0003800000 */
.L_x_82:
        /* <DEDUP_REMOVED lines=10> */
.L_x_85:
[----:B------:R-:W-:Y:S05]  /*4440*/  BSYNC B1 ;  /* 0x0000000000017941 */ /* 0x000fea0003800000 */
.L_x_84:
        /* <DEDUP_REMOVED lines=13> */
.L_x_87:
[----:B------:R-:W-:Y:S05]  /*4520*/  BSYNC B1 ;  /* 0x0000000000017941 */ /* 0x000fea0003800000 */
.L_x_86:
        /* <DEDUP_REMOVED lines=11> */
.L_x_89:
[----:B------:R-:W-:Y:S05]  /*45e0*/  BSYNC B1 ;  /* 0x0000000000017941 */ /* 0x000fea0003800000 */
.L_x_88:
        /* <DEDUP_REMOVED lines=12> */
.L_x_91:
[----:B------:R-:W-:Y:S05]  /*46b0*/  BSYNC B1 ;  /* 0x0000000000017941 */ /* 0x000fea0003800000 */
.L_x_90:
        /* <DEDUP_REMOVED lines=10> */
.L_x_93:
[----:B------:R-:W-:Y:S05]  /*4760*/  BSYNC B1 ;  /* 0x0000000000017941 */ /* 0x000fea0003800000 */
.L_x_92:
        /* <DEDUP_REMOVED lines=13> */
.L_x_95:
[----:B------:R-:W-:Y:S05]  /*4840*/  BSYNC B1 ;  /* 0x0000000000017941 */ /* 0x000fea0003800000 */
.L_x_94:
        /* <DEDUP_REMOVED lines=11> */
.L_x_97:
[----:B------:R-:W-:Y:S05]  /*4900*/  BSYNC B1 ;  /* 0x0000000000017941 */ /* 0x000fea0003800000 */
.L_x_96:
        /* <DEDUP_REMOVED lines=12> */
.L_x_99:
[----:B------:R-:W-:Y:S05]  /*49d0*/  BSYNC B1 ;  /* 0x0000000000017941 */ /* 0x000fea0003800000 */
.L_x_98:
        /* <DEDUP_REMOVED lines=10> */
.L_x_101:
[----:B------:R-:W-:Y:S05]  /*4a80*/  BSYNC B1 ;  /* 0x0000000000017941 */ /* 0x000fea0003800000 */
.L_x_100:
        /* <DEDUP_REMOVED lines=13> */
.L_x_103:
[----:B------:R-:W-:Y:S05]  /*4b60*/  BSYNC B1 ;  /* 0x0000000000017941 */ /* 0x000fea0003800000 */
.L_x_102:
        /* <DEDUP_REMOVED lines=11> */
.L_x_105:
[----:B------:R-:W-:Y:S05]  /*4c20*/  BSYNC B1 ;  /* 0x0000000000017941 */ /* 0x000fea0003800000 */
.L_x_104:
        /* <DEDUP_REMOVED lines=12> */
.L_x_107:
[----:B------:R-:W-:Y:S05]  /*4cf0*/  BSYNC B1 ;  /* 0x0000000000017941 */ /* 0x000fea0003800000 */
.L_x_106:
        /* <DEDUP_REMOVED lines=10> */
.L_x_109:
[----:B------:R-:W-:Y:S05]  /*4da0*/  BSYNC B1 ;  /* 0x0000000000017941 */ /* 0x000fea0003800000 */
.L_x_108:
        /* <DEDUP_REMOVED lines=13> */
.L_x_111:
[----:B------:R-:W-:Y:S05]  /*4e80*/  BSYNC B1 ;  /* 0x0000000000017941 */ /* 0x000fea0003800000 */
.L_x_110:
        /* <DEDUP_REMOVED lines=11> */
.L_x_113:
[----:B------:R-:W-:Y:S05]  /*4f40*/  BSYNC B1 ;  /* 0x0000000000017941 */ /* 0x000fea0003800000 */
.L_x_112:
        /* <DEDUP_REMOVED lines=12> */
.L_x_115:
[----:B------:R-:W-:Y:S05]  /*5010*/  BSYNC B1 ;  /* 0x0000000000017941 */ /* 0x000fea0003800000 */
.L_x_114:
        /* <DEDUP_REMOVED lines=10> */
.L_x_117:
[----:B------:R-:W-:Y:S05]  /*50c0*/  BSYNC B1 ;  /* 0x0000000000017941 */ /* 0x000fea0003800000 */
.L_x_116:
        /* <DEDUP_REMOVED lines=13> */
.L_x_119:
[----:B------:R-:W-:Y:S05]  /*51a0*/  BSYNC B1 ;  /* 0x0000000000017941 */ /* 0x000fea0003800000 */
.L_x_118:
        /* <DEDUP_REMOVED lines=11> */
.L_x_121:
[----:B------:R-:W-:Y:S05]  /*5260*/  BSYNC B1 ;  /* 0x0000000000017941 */ /* 0x000fea0003800000 */
.L_x_120:
        /* <DEDUP_REMOVED lines=12> */
.L_x_123:
[----:B------:R-:W-:Y:S05]  /*5330*/  BSYNC B1 ;  /* 0x0000000000017941 */ /* 0x000fea0003800000 */
.L_x_122:
        /* <DEDUP_REMOVED lines=10> */
.L_x_125:
[----:B------:R-:W-:Y:S05]  /*53e0*/  BSYNC B1 ;  /* 0x0000000000017941 */ /* 0x000fea0003800000 */
.L_x_124:
        /* <DEDUP_REMOVED lines=13> */
.L_x_127:
[----:B------:R-:W-:Y:S05]  /*54c0*/  BSYNC B1 ;  /* 0x0000000000017941 */ /* 0x000fea0003800000 */
.L_x_126:
        /* <DEDUP_REMOVED lines=11> */
.L_x_129:
[----:B------:R-:W-:Y:S05]  /*5580*/  BSYNC B1 ;  /* 0x0000000000017941 */ /* 0x000fea0003800000 */
.L_x_128:
        /* <DEDUP_REMOVED lines=12> */
.L_x_131:
[----:B------:R-:W-:Y:S05]  /*5650*/  BSYNC B1 ;  /* 0x0000000000017941 */ /* 0x000fea0003800000 */
.L_x_130:
        /* <DEDUP_REMOVED lines=10> */
.L_x_133:
[----:B------:R-:W-:Y:S05]  /*5700*/  BSYNC B1 ;  /* 0x0000000000017941 */ /* 0x000fea0003800000 */
.L_x_132:
        /* <DEDUP_REMOVED lines=13> */
.L_x_135:
[----:B------:R-:W-:Y:S05]  /*57e0*/  BSYNC B1 ;  /* 0x0000000000017941 */ /* 0x000fea0003800000 */
.L_x_134:
        /* <DEDUP_REMOVED lines=11> */
.L_x_137:
[----:B------:R-:W-:Y:S05]  /*58a0*/  BSYNC B1 ;  /* 0x0000000000017941 */ /* 0x000fea0003800000 */
.L_x_136:
[----:B------:R-:W-:Y:S01]  /*58b0*/  ISETP.GT.AND P2, PT, R9, 0x71, PT ;  /* 0x000000710900780c */ /* 0x000fe20003f44270 */
[----:B-1---5:R-:W-:Y:S01]  /*58c0*/  FMUL R17, R19, R14 ;  /* 0x0000000e13117220 */ /* 0x022fe20000400000 */
[----:B------:R-:W-:Y:S01]  /*58d0*/  IMAD.X R29, R35, 0x1, R7, P5 ;  /* 0x00000001231d7824 */ /* 0x000fe200028e0607 */
[----:B------:R-:W-:Y:S01]  /*58e0*/  BSSY B1, `(.L_x_138) ;  /* 0x0000009000017945 */ /* 0x000fe20003800000 */
[----:B------:R-:W-:Y:S01]  /*58f0*/  ISETP.GT.AND P1, PT, R15, RZ, P2 ;  /* 0x000000ff0f00720c */ /* 0x000fe20001724270 */
[----:B------:R-:W-:Y:S01]  /*5900*/  FFMA R17, R94, R13, R17 ;  /* 0x0000000d5e117223 */ /* 0x000fe20000000011 */
[----:B------:R-:W-:-:S04]  /*5910*/  IADD3 R32, P5, R38, R6, RZ ;  /* 0x0000000626207210 */ /* 0x000fc80007fbe0ff */
[----:B------:R1:W-:Y:S01]  /*5920*/  @P6 STG.E desc[UR16][R28.64], R17 ;  /* 0x000000111c006986 */ /* 0x0003e2000c101910 */
[----:B0-----:R-:W-:-:S04]  /*5930*/  IADD3 R30, P6, R36, UR9, RZ ;  /* 0x00000009241e7c10 */ /* 0x001fc8000ffde0ff */
[----:B------:R-:W-:Y:S02]  /*5940*/  IADD3.X R31, R37, UR10, RZ, P6, !PT ;  /* 0x0000000a251f7c10 */ /* 0x000fe4000b7fe4ff */
[----:B------:R-:W-:Y:S07]  /*5950*/  @!P1 BRA `(.L_x_139) ;  /* 0x0000000000049947 */ /* 0x000fee0003800000 */
[----:B------:R0:W5:Y:S02]  /*5960*/  LDG.E.LTC128B R19, desc[UR16][R30.64] ;  /* 0x000000101e137981 */ /* 0x000164000c1e1920 */
.L_x_139:
[----:B------:R-:W-:Y:S05]  /*5970*/  BSYNC B1 ;  /* 0x0000000000017941 */ /* 0x000fea0003800000 */
.L_x_138:
        /* <DEDUP_REMOVED lines=10> */
.L_x_141:
[----:B------:R-:W-:Y:S05]  /*5a20*/  BSYNC B1 ;  /* 0x0000000000017941 */ /* 0x000fea0003800000 */
.L_x_140:
        /* <DEDUP_REMOVED lines=13> */
.L_x_143:
[----:B------:R-:W-:Y:S05]  /*5b00*/  BSYNC B1 ;  /* 0x0000000000017941 */ /* 0x000fea0003800000 */
.L_x_142:
[----:B-1---5:R-:W-:Y:S01]  /*5b10*/  FMUL R17, R19, R14 ;  /* 0x0000000e13117220 */ /* 0x022fe20000400000 */
[----:B------:R-:W-:Y:S01]  /*5b20*/  IMAD.X R41, R39, 0x1, R11, P5 ;  /* 0x0000000127297824 */ /* 0x000fe200028e060b */
[----:B------:R-:W-:Y:S01]  /*5b30*/  ISETP.GT.AND P6, PT, R15, RZ, P1 ;  /* 0x000000ff0f00720c */ /* 0x000fe20000fc4270 */
[----:B------:R-:W-:Y:S01]  /*5b40*/  BSSY B1, `(.L_x_144) ;  /* 0x0000008000017945 */ /* 0x000fe20003800000 */
[----:B------:R-:W-:Y:S01]  /*5b50*/  FFMA R17, R88, R13, R17 ;  /* 0x0000000d58117223 */ /* 0x000fe20000000011 */
[----:B----4-:R-:W-:-:S04]  /*5b60*/  IADD3 R34, P4, R28, R6, RZ ;  /* 0x000000061c227210 */ /* 0x010fc80007f9e0ff */
[----:B------:R1:W-:Y:S06]  /*5b70*/  @P2 STG.E desc[UR16][R40.64], R17 ;  /* 0x0000001128002986 */ /* 0x0003ec000c101910 */
[----:B------:R-:W-:Y:S05]  /*5b80*/  @!P6 BRA `(.L_x_145) ;  /* 0x00000000000ce947 */ /* 0x000fea0003800000 */
[----:B------:R-:W-:-:S04]  /*5b90*/  IADD3 R26, P2, R24, UR9, RZ ;  /* 0x00000009181a7c10 */ /* 0x000fc8000ff5e0ff */
[----:B------:R-:W-:-:S05]  /*5ba0*/  IADD3.X R27, R25, UR10, RZ, P2, !PT ;  /* 0x0000000a191b7c10 */ /* 0x000fca00097fe4ff */
[----:B------:R4:W5:Y:S04]  /*5bb0*/  LDG.E.LTC128B R19, desc[UR16][R26.64] ;  /* 0x000000101a137981 */ /* 0x000968000c1e1920 */
.L_x_145:
[----:B------:R-:W-:Y:S05]  /*5bc0*/  BSYNC B1 ;  /* 0x0000000000017941 */ /* 0x000fea0003800000 */
.L_x_144:
        /* <DEDUP_REMOVED lines=8> */
[----:B------:R-:W-:-:S04]  /*5c50*/  IADD3 R22, P6, R30, UR9, RZ ;  /* 0x000000091e167c10 */ /* 0x000fc8000ffde0ff */
[----:B------:R-:W-:Y:S02]  /*5c60*/  IADD3.X R23, R31, UR10, RZ, P6, !PT ;  /* 0x0000000a1f177c10 */ /* 0x000fe4000b7fe4ff */
[----:B------:R-:W-:Y:S07]  /*5c70*/  @!P5 BRA `(.L_x_147) ;  /* 0x000000000004d947 */ /* 0x000fee0003800000 */
[----:B------:R0:W5:Y:S02]  /*5c80*/  LDG.E.LTC128B R19, desc[UR16][R22.64] ;  /* 0x0000001016137981 */ /* 0x000164000c1e1920 */
.L_x_147:
[----:B------:R-:W-:Y:S05]  /*5c90*/  BSYNC B1 ;  /* 0x0000000000017941 */ /* 0x000fea0003800000 */
.L_x_146:
[----:B-----5:R-:W-:Y:S01]  /*5ca0*/  FMUL R9, R19, R14 ;  /* 0x0000000e13097220 */ /* 0x020fe20000400000 */
[----:B------:R-:W-:Y:S01]  /*5cb0*/  IMAD.X R7, R33, 0x1, R7, P4 ;  /* 0x0000000121077824 */ /* 0x000fe200020e0607 */
[----:B------:R-:W-:Y:S01]  /*5cc0*/  ISETP.GT.AND P1, PT, R15, 0x8, P1 ;  /* 0x000000080f00780c */ /* 0x000fe20000f24270 */
[----:B------:R-:W-:Y:S01]  /*5cd0*/  BSSY B1, `(.L_x_148) ;  /* 0x0000008000017945 */ /* 0x000fe20003800000 */
[----:B------:R-:W-:Y:S01]  /*5ce0*/  FFMA R9, R20, R13, R9 ;  /* 0x0000000d14097223 */ /* 0x000fe20000000009 */
[----:B------:R-:W-:Y:S02]  /*5cf0*/  IADD3 R20, P4, R24, UR6, RZ ;  /* 0x0000000618147c10 */ /* 0x000fe4000ff9e0ff */
[----:B0-----:R-:W-:Y:S02]  /*5d00*/  IADD3 R22, P6, R28, R12, RZ ;  /* 0x0000000c1c167210 */ /* 0x001fe40007fde0ff */
[----:B------:R0:W-:Y:S01]  /*5d10*/  @P5 STG.E desc[UR16][R6.64], R9 ;  /* 0x0000000906005986 */ /* 0x0001e2000c101910 */
[----:B------:R-:W-:-:S05]  /*5d20*/  IADD3.X R21, R25, UR7, RZ, P4, !PT ;  /* 0x0000000719157c10 */ /* 0x000fca000a7fe4ff */
[----:B------:R-:W-:Y:S05]  /*5d30*/  @!P1 BRA `(.L_x_149) ;  /* 0x0000000000049947 */ /* 0x000fea0003800000 */
[----:B------:R0:W5:Y:S02]  /*5d40*/  LDG.E.LTC128B R19, desc[UR16][R20.64] ;  /* 0x0000001014137981 */ /* 0x000164000c1e1920 */
.L_x_149:
[----:B------:R-:W-:Y:S05]  /*5d50*/  BSYNC B1 ;  /* 0x0000000000017941 */ /* 0x000fea0003800000 */
.L_x_148:
[----:B------:R-:W-:Y:S01]  /*5d60*/  ISETP.GT.AND P2, PT, R15, 0x8, P2 ;  /* 0x000000080f00780c */ /* 0x000fe20001744270 */
[----:B0----5:R-:W-:Y:S01]  /*5d70*/  FMUL R7, R19, R14 ;  /* 0x0000000e13077220 */ /* 0x021fe20000400000 */
[----:B------:R-:W-:Y:S01]  /*5d80*/  IMAD.X R23, R29, 0x1, R11, P6 ;  /* 0x000000011d177824 */ /* 0x000fe200030e060b */
[----:B------:R-:W-:Y:S02]  /*5d90*/  BSSY B1, `(.L_x_150) ;  /* 0x0000007000017945 */ /* 0x000fe40003800000 */
[----:B------:R-:W-:-:S05]  /*5da0*/  FFMA R9, R18, R13, R7 ;  /* 0x0000000d12097223 */ /* 0x000fca0000000007 */
[----:B------:R0:W-:Y:S01]  /*5db0*/  @P1 STG.E desc[UR16][R22.64], R9 ;  /* 0x0000000916001986 */ /* 0x0001e2000c101910 */
[----:B------:R-:W-:-:S04]  /*5dc0*/  IADD3 R6, P1, R30, UR6, RZ ;  /* 0x000000061e067c10 */ /* 0x000fc8000ff3e0ff */
[----:B------:R-:W-:Y:S01]  /*5dd0*/  IADD3.X R7, R31, UR7, RZ, P1, !PT ;  /* 0x000000071f077c10 */ /* 0x000fe20008ffe4ff */
[----:B------:R-:W-:Y:S08]  /*5de0*/  @!P2 BRA `(.L_x_151) ;  /* 0x000000000004a947 */ /* 0x000ff00003800000 */
[----:B------:R0:W5:Y:S02]  /*5df0*/  LDG.E.LTC128B R19, desc[UR16][R6.64] ;  /* 0x0000001006137981 */ /* 0x000164000c1e1920 */
.L_x_151:
[----:B------:R-:W-:Y:S05]  /*5e00*/  BSYNC B1 ;  /* 0x0000000000017941 */ /* 0x000fea0003800000 */
.L_x_150:
[----:B------:R-:W-:Y:S05]  /*5e10*/  @!P2 BRA `(.L_x_152) ;  /* 0x000000140094a947 */ /* 0x000fea0003800000 */
[----:B0-----:R-:W-:Y:S01]  /*5e20*/  IADD3 R6, P1, R32, R12, RZ ;  /* 0x0000000c20067210 */ /* 0x001fe20007f3e0ff */
[----:B-----5:R-:W-:-:S04]  /*5e30*/  FMUL R19, R19, R14 ;  /* 0x0000000e13137220 */ /* 0x020fc80000400000 */
[----:B------:R-:W-:Y:S02]  /*5e40*/  IMAD.X R7, R33, 0x1, R11, P1 ;  /* 0x0000000121077824 */ /* 0x000fe400008e060b */
[----:B------:R-:W-:-:S05]  /*5e50*/  FFMA R19, R16, R13, R19 ;  /* 0x0000000d10137223 */ /* 0x000fca0000000013 */
[----:B------:R0:W-:Y:S01]  /*5e60*/  STG.E desc[UR16][R6.64], R19 ;  /* 0x0000001306007986 */ /* 0x0001e2000c101910 */
[----:B------:R-:W-:Y:S05]  /*5e70*/  BRA `(.L_x_152) ;  /* 0x00000014007c7947 */ /* 0x000fea0003800000 */
.L_x_29:
[----:B------:R-:W-:Y:S01]  /*5e80*/  ISETP.GT.AND P4, PT, R9, 0x1, PT ;  /* 0x000000010900780c */ /* 0x000fe20003f84270 */
[----:B------:R-:W-:Y:S01]  /*5e90*/  ULDC.64 UR6, c[0x0][0x6c0] ;  /* 0x0001b00000067ab9 */ /* 0x000fe20000000a00 */
[-C--:B------:R-:W-:Y:S01]  /*5ea0*/  FMUL R19, R19, R13.reuse ;  /* 0x0000000d13137220 */ /* 0x080fe20000400000 */
[----:B------:R-:W-:Y:S01]  /*5eb0*/  LEA R24, P6, R36, UR6, 0x2 ;  /* 0x0000000624187c11 */ /* 0x000fe2000f8c10ff */
[-C--:B------:R-:W-:Y:S01]  /*5ec0*/  FMUL R7, R196, R13.reuse ;  /* 0x0000000dc4077220 */ /* 0x080fe20000400000 */
[----:B------:R-:W-:Y:S01]  /*5ed0*/  ISETP.GT.AND P2, PT, R15, RZ, P4 ;  /* 0x000000ff0f00720c */ /* 0x000fe20002744270 */
[-C--:B------:R-:W-:Y:S01]  /*5ee0*/  FMUL R93, R93, R13.reuse ;  /* 0x0000000d5d5d7220 */ /* 0x080fe20000400000 */
[----:B------:R-:W-:Y:S01]  /*5ef0*/  LEA.HI.X R25, R36, UR7, R43, 0x2, P6 ;  /* 0x0000000724197c11 */ /* 0x000fe2000b0f142b */
[-C--:B------:R-:W-:Y:S01]  /*5f00*/  FMUL R11, R198, R13.reuse ;  /* 0x0000000dc60b7220 */ /* 0x080fe20000400000 */
[C---:B------:R-:W-:Y:S01]  /*5f10*/  LEA R28, P6, R26.reuse, R24, 0x2 ;  /* 0x000000181a1c7211 */ /* 0x040fe200078c10ff */
[----:B------:R-:W-:Y:S01]  /*5f20*/  FMUL R21, R21, R13 ;  /* 0x0000000d15157220 */ /* 0x000fe20000400000 */
[C---:B------:R-:W-:Y:S01]  /*5f30*/  ISETP.GT.AND P1, PT, R15.reuse, 0x8, P1 ;  /* 0x000000080f00780c */ /* 0x040fe20000f24270 */
[----:B------:R0:W-:Y:S01]  /*5f40*/  @P5 STG.E desc[UR16][R24.64], R19 ;  /* 0x0000001318005986 */ /* 0x0001e2000c101910 */
[--C-:B------:R-:W-:Y:S01]  /*5f50*/  LEA.HI.X R29, R26, R25, R27.reuse, 0x2, P6 ;  /* 0x000000191a1d7211 */ /* 0x100fe200030f141b */
[----:B------:R-:W-:Y:S01]  /*5f60*/  FMUL R17, R200, R13 ;  /* 0x0000000dc8117220 */ /* 0x000fe20000400000 */
[C---:B------:R-:W-:Y:S01]  /*5f70*/  SHF.L.U64.HI R27, R26.reuse, 0x5, R27 ;  /* 0x000000051a1b7819 */ /* 0x040fe2000001021b */
[----:B------:R-:W-:Y:S01]  /*5f80*/  IMAD.SHL.U32 R26, R26, 0x20, RZ ;  /* 0x000000201a1a7824 */ /* 0x000fe200078e00ff */
[----:B------:R-:W-:Y:S01]  /*5f90*/  ISETP.GT.AND P4, PT, R15, 0x8, P4 ;  /* 0x000000080f00780c */ /* 0x000fe20002784270 */
[----:B------:R1:W-:Y:S01]  /*5fa0*/  @P2 STG.E desc[UR16][R28.64], R7 ;  /* 0x000000071c002986 */ /* 0x0003e2000c101910 */
[----:B------:R-:W-:-:S02]  /*5fb0*/  ISETP.GT.AND P2, PT, R9, 0x8, PT ;  /* 0x000000080900780c */ /* 0x000fc40003f44270 */
[C---:B------:R-:W-:Y:S02]  /*5fc0*/  IADD3 R30, P5, R26.reuse, R24, RZ ;  /* 0x000000181a1e7210 */ /* 0x040fe40007fbe0ff */
[----:B------:R-:W-:Y:S01]  /*5fd0*/  ISETP.GT.AND P6, PT, R15, RZ, P2 ;  /* 0x000000ff0f00720c */ /* 0x000fe200017c4270 */
[----:B------:R2:W-:Y:S01]  /*5fe0*/  @P1 STG.E desc[UR16][R24.64+0x20], R93 ;  /* 0x0000205d18001986 */ /* 0x0005e2000c101910 */
[----:B------:R-:W-:Y:S01]  /*5ff0*/  ISETP.GT.AND P1, PT, R9, 0x9, PT ;  /* 0x000000090900780c */ /* 0x000fe20003f24270 */
[----:B------:R-:W-:Y:S01]  /*6000*/  IMAD.X R31, R27, 0x1, R25, P5 ;  /* 0x000000011b1f7824 */ /* 0x000fe200028e0619 */
[----:B------:R-:W-:Y:S01]  /*6010*/  IADD3 R32, P5, R26, R28, RZ ;  /* 0x0000001c1a207210 */ /* 0x000fe20007fbe0ff */
[----:B0-----:R-:W-:Y:S01]  /*6020*/  FMUL R19, R192, R13 ;  /* 0x0000000dc0137220 */ /* 0x001fe20000400000 */
[C---:B------:R-:W-:Y:S01]  /*6030*/  ISETP.GT.AND P2, PT, R15.reuse, 0x8, P2 ;  /* 0x000000080f00780c */ /* 0x040fe20001744270 */
[----:B------:R0:W-:Y:S01]  /*6040*/  @P4 STG.E desc[UR16][R28.64+0x20], R11 ;  /* 0x0000200b1c004986 */ /* 0x0001e2000c101910 */
[----:B------:R-:W-:Y:S01]  /*6050*/  ISETP.GT.AND P4, PT, R15, RZ, P1 ;  /* 0x000000ff0f00720c */ /* 0x000fe20000f84270 */
[----:B------:R-:W-:Y:S01]  /*6060*/  IMAD.X R33, R27, 0x1, R29, P5 ;  /* 0x000000011b217824 */ /* 0x000fe200028e061d */
[----:B------:R-:W-:-:S03]  /*6070*/  ISETP.GT.AND P1, PT, R15, 0x8, P1 ;  /* 0x000000080f00780c */ /* 0x000fc60000f24270 */
[----:B------:R3:W-:Y:S01]  /*6080*/  @P6 STG.E desc[UR16][R30.64], R21 ;  /* 0x000000151e006986 */ /* 0x0007e2000c101910 */
[----:B-1----:R-:W-:-:S04]  /*6090*/  IADD3 R7, P6, R26, 0x20, RZ ;  /* 0x000000201a077810 */ /* 0x002fc80007fde0ff */
[----:B--2---:R-:W-:Y:S01]  /*60a0*/  IADD3 R24, P5, R7, R24, RZ ;  /* 0x0000001807187210 */ /* 0x004fe20007fbe0ff */
[----:B------:R-:W-:Y:S02]  /*60b0*/  IMAD.X R6, RZ, RZ, R27, P6 ;  /* 0x000000ffff067224 */ /* 0x000fe400030e061b */
[-C--:B0-----:R-:W-:Y:S01]  /*60c0*/  FMUL R11, R194, R13.reuse ;  /* 0x0000000dc20b7220 */ /* 0x081fe20000400000 */
[----:B------:R0:W-:Y:S01]  /*60d0*/  @P4 STG.E desc[UR16][R32.64], R17 ;  /* 0x0000001120004986 */ /* 0x0001e2000c101910 */
[----:B------:R-:W-:Y:S01]  /*60e0*/  ISETP.GT.AND P4, PT, R9, 0x10, PT ;  /* 0x000000100900780c */ /* 0x000fe20003f84270 */
[----:B------:R-:W-:Y:S01]  /*60f0*/  IMAD.X R25, R6, 0x1, R25, P5 ;  /* 0x0000000106197824 */ /* 0x000fe200028e0619 */
[----:B------:R-:W-:Y:S01]  /*6100*/  IADD3 R28, P5, R7, R28, RZ ;  /* 0x0000001c071c7210 */ /* 0x000fe20007fbe0ff */
[-C--:B---3--:R-:W-:Y:S01]  /*6110*/  FMUL R21, R188, R13.reuse ;  /* 0x0000000dbc157220 */ /* 0x088fe20000400000 */
[----:B------:R-:W-:Y:S02]  /*6120*/  IADD3 R34, P6, R26, R30, RZ ;  /* 0x0000001e1a227210 */ /* 0x000fe40007fde0ff */
[----:B------:R1:W-:Y:S01]  /*6130*/  @P2 STG.E desc[UR16][R24.64], R11 ;  /* 0x0000000b18002986 */ /* 0x0003e2000c101910 */
[----:B------:R-:W-:Y:S01]  /*6140*/  IMAD.X R29, R6, 0x1, R29, P5 ;  /* 0x00000001061d7824 */ /* 0x000fe200028e061d */
[----:B------:R-:W-:Y:S01]  /*6150*/  ISETP.GT.AND P5, PT, R15, RZ, P4 ;  /* 0x000000ff0f00720c */ /* 0x000fe200027a4270 */
[----:B------:R-:W-:Y:S01]  /*6160*/  IMAD.X R35, R27, 0x1, R31, P6 ;  /* 0x000000011b237824 */ /* 0x000fe200030e061f */
[----:B------:R-:W-:Y:S01]  /*6170*/  ISETP.GT.AND P2, PT, R9, 0x11, PT ;  /* 0x000000110900780c */ /* 0x000fe20003f44270 */
[----:B0-----:R-:W-:Y:S01]  /*6180*/  FMUL R17, R190, R13 ;  /* 0x0000000dbe117220 */ /* 0x001fe20000400000 */
[----:B------:R0:W-:Y:S01]  /*6190*/  @P1 STG.E desc[UR16][R28.64], R19 ;  /* 0x000000131c001986 */ /* 0x0001e2000c101910 */
[----:B------:R-:W-:-:S02]  /*61a0*/  IADD3 R36, P6, R26, R32, RZ ;  /* 0x000000201a247210 */ /* 0x000fc40007fde0ff */
[C---:B------:R-:W-:Y:S02]  /*61b0*/  ISETP.GT.AND P1, PT, R15.reuse, RZ, P2 ;  /* 0x000000ff0f00720c */ /* 0x040fe40001724270 */
[----:B------:R-:W-:Y:S01]  /*61c0*/  ISETP.GT.AND P4, PT, R15, 0x8, P4 ;  /* 0x000000080f00780c */ /* 0x000fe20002784270 */
[----:B------:R-:W-:Y:S01]  /*61d0*/  IMAD.X R37, R27, 0x1, R33, P6 ;  /* 0x000000011b257824 */ /* 0x000fe200030e0621 */
[----:B------:R-:W-:Y:S01]  /*61e0*/  ISETP.GT.AND P2, PT, R15, 0x8, P2 ;  /* 0x000000080f00780c */ /* 0x000fe20001744270 */
[-C--:B-1----:R-:W-:Y:S01]  /*61f0*/  FMUL R11, R186, R13.reuse ;  /* 0x0000000dba0b7220 */ /* 0x082fe20000400000 */
[----:B------:R1:W-:Y:S01]  /*6200*/  @P5 STG.E desc[UR16][R34.64], R17 ;  /* 0x0000001122005986 */ /* 0x0003e2000c101910 */
[----:B------:R-:W-:Y:S01]  /*6210*/  IADD3 R24, P5, R7, R30, RZ ;  /* 0x0000001e07187210 */ /* 0x000fe20007fbe0ff */
[----:B0-----:R-:W-:Y:S01]  /*6220*/  FMUL R19, R184, R13 ;  /* 0x0000000db8137220 */ /* 0x001fe20000400000 */
[----:B------:R-:W-:-:S03]  /*6230*/  IADD3 R30, P6, R26, R34, RZ ;  /* 0x000000221a1e7210 */ /* 0x000fc60007fde0ff */
[----:B------:R-:W-:Y:S01]  /*6240*/  IMAD.X R25, R6, 0x1, R31, P5 ;  /* 0x0000000106197824 */ /* 0x000fe200028e061f */
[----:B------:R-:W-:Y:S01]  /*6250*/  IADD3 R28, P5, R7, R32, RZ ;  /* 0x00000020071c7210 */ /* 0x000fe20007fbe0ff */
[----:B------:R0:W-:Y:S01]  /*6260*/  @P1 STG.E desc[UR16][R36.64], R21 ;  /* 0x0000001524001986 */ /* 0x0001e2000c101910 */
[----:B------:R-:W-:Y:S01]  /*6270*/  ISETP.GT.AND P1, PT, R9, 0x18, PT ;  /* 0x000000180900780c */ /* 0x000fe20003f24270 */
[----:B------:R-:W-:Y:S01]  /*6280*/  IMAD.X R31, R27, 0x1, R35, P6 ;  /* 0x000000011b1f7824 */ /* 0x000fe200030e0623 */
[----:B------:R-:W-:Y:S01]  /*6290*/  IADD3 R32, P6, R26, R36, RZ ;  /* 0x000000241a207210 */ /* 0x000fe20007fde0ff */
[----:B------:R-:W-:Y:S01]  /*62a0*/  IMAD.X R29, R6, 0x1, R33, P5 ;  /* 0x00000001061d7824 */ /* 0x000fe200028e0621 */
[----:B------:R-:W-:Y:S01]  /*62b0*/  ISETP.GT.AND P5, PT, R15, RZ, P1 ;  /* 0x000000ff0f00720c */ /* 0x000fe20000fa4270 */
[----:B------:R2:W-:Y:S01]  /*62c0*/  @P4 STG.E desc[UR16][R24.64], R11 ;  /* 0x0000000b18004986 */ /* 0x0005e2000c101910 */
[----:B------:R-:W-:Y:S01]  /*62d0*/  ISETP.GT.AND P4, PT, R9, 0x19, PT ;  /* 0x000000190900780c */ /* 0x000fe20003f84270 */
[-C--:B-1----:R-:W-:Y:S01]  /*62e0*/  FMUL R17, R180, R13.reuse ;  /* 0x0000000db4117220 */ /* 0x082fe20000400000 */
[C---:B------:R-:W-:Y:S01]  /*62f0*/  ISETP.GT.AND P1, PT, R15.reuse, 0x8, P1 ;  /* 0x000000080f00780c */ /* 0x040fe20000f24270 */
[----:B------:R1:W-:Y:S01]  /*6300*/  @P2 STG.E desc[UR16][R28.64], R19 ;  /* 0x000000131c002986 */ /* 0x0003e2000c101910 */
[----:B------:R-:W-:Y:S01]  /*6310*/  ISETP.GT.AND P2, PT, R15, RZ, P4 ;  /* 0x000000ff0f00720c */ /* 0x000fe20002744270 */
[----:B0-----:R-:W-:Y:S01]  /*6320*/  FMUL R21, R182, R13 ;  /* 0x0000000db6157220 */ /* 0x001fe20000400000 */
[----:B------:R-:W-:Y:S01]  /*6330*/  IMAD.X R33, R27, 0x1, R37, P6 ;  /* 0x000000011b217824 */ /* 0x000fe200030e0625 */
[----:B------:R-:W-:-:S04]  /*6340*/  ISETP.GT.AND P4, PT, R15, 0x8, P4 ;  /* 0x000000080f00780c */ /* 0x000fc80002784270 */
[----:B------:R0:W-:Y:S01]  /*6350*/  @P5 STG.E desc[UR16][R30.64], R17 ;  /* 0x000000111e005986 */ /* 0x0001e2000c101910 */
[C---:B--2---:R-:W-:Y:S01]  /*6360*/  IADD3 R24, P5, R7.reuse, R34, RZ ;  /* 0x0000002207187210 */ /* 0x044fe20007fbe0ff */
[-C--:B------:R-:W-:Y:S01]  /*6370*/  FMUL R11, R176, R13.reuse ;  /* 0x0000000db00b7220 */ /* 0x080fe20000400000 */
[----:B------:R-:W-:Y:S01]  /*6380*/  IADD3 R34, P6, R26, R30, RZ ;  /* 0x0000001e1a227210 */ /* 0x000fe20007fde0ff */
[-C--:B-1----:R-:W-:Y:S02]  /*6390*/  FMUL R19, R178, R13.reuse ;  /* 0x0000000db2137220 */ /* 0x082fe40000400000 */
        /* <DEDUP_REMOVED lines=10> */
[-C--:B0-----:R-:W-:Y:S01]  /*6440*/  FMUL R17, R172, R13.reuse ;  /* 0x0000000dac117220 */ /* 0x081fe20000400000 */
[C---:B------:R-:W-:Y:S01]  /*6450*/  ISETP.GT.AND P2, PT, R15.reuse, 0x8, P2 ;  /* 0x000000080f00780c */ /* 0x040fe20001744270 */
[----:B------:R0:W-:Y:S01]  /*6460*/  @P4 STG.E desc[UR16][R28.64], R19 ;  /* 0x000000131c004986 */ /* 0x0001e2000c101910 */
[----:B------:R-:W-:Y:S01]  /*6470*/  ISETP.GT.AND P4, PT, R15, RZ, P1 ;  /* 0x000000ff0f00720c */ /* 0x000fe20000f84270 */
[----:B-1----:R-:W-:Y:S01]  /*6480*/  FMUL R21, R174, R13 ;  /* 0x0000000dae157220 */ /* 0x002fe20000400000 */
[----:B------:R-:W-:Y:S01]  /*6490*/  IMAD.X R37, R27, 0x1, R33, P6 ;  /* 0x000000011b257824 */ /* 0x000fe200030e0621 */
[----:B------:R-:W-:-:S04]  /*64a0*/  ISETP.GT.AND P1, PT, R15, 0x8, P1 ;  /* 0x000000080f00780c */ /* 0x000fc80000f24270 */
[----:B------:R1:W-:Y:S01]  /*64b0*/  @P5 STG.E desc[UR16][R34.64], R17 ;  /* 0x0000001122005986 */ /* 0x0003e2000c101910 */
[C---:B--2---:R-:W-:Y:S01]  /*64c0*/  IADD3 R24, P5, R7.reuse, R30, RZ ;  /* 0x0000001e07187210 */ /* 0x044fe20007fbe0ff */
[-C--:B------:R-:W-:Y:S01]  /*64d0*/  FMUL R11, R168, R13.reuse ;  /* 0x0000000da80b7220 */ /* 0x080fe20000400000 */
[----:B------:R-:W-:Y:S01]  /*64e0*/  IADD3 R30, P6, R26, R34, RZ ;  /* 0x000000221a1e7210 */ /* 0x000fe20007fde0ff */
[-C--:B0-----:R-:W-:Y:S02]  /*64f0*/  FMUL R19, R170, R13.reuse ;  /* 0x0000000daa137220 */ /* 0x081fe40000400000 */
        /* <DEDUP_REMOVED lines=213> */
[----:B------:R-:W-:-:S05]  /*7250*/  IMAD.X R37, R27, 0x1, R33, P6 ;  /* 0x000000011b257824 */ /* 0x000fca00030e0621 */
[----:B------:R-:W-:Y:S01]  /*7260*/  @P5 STG.E desc[UR16][R34.64], R17 ;  /* 0x0000001122005986 */ /* 0x000fe2000c101910 */
[----:B------:R-:W-:Y:S01]  /*7270*/  ISETP.GT.AND P5, PT, R15, 0x8, P2 ;  /* 0x000000080f00780c */ /* 0x000fe200017a4270 */
[-C--:B--2---:R-:W-:Y:S01]  /*7280*/  FMUL R11, R90, R13.reuse ;  /* 0x0000000d5a0b7220 */ /* 0x084fe20000400000 */
[C---:B------:R-:W-:Y:S01]  /*7290*/  IADD3 R24, P2, R7.reuse, R30, RZ ;  /* 0x0000001e07187210 */ /* 0x040fe20007f5e0ff */
[----:B0-----:R-:W-:Y:S01]  /*72a0*/  FMUL R19, R88, R13 ;  /* 0x0000000d58137220 */ /* 0x001fe20000400000 */
[----:B------:R-:W-:Y:S01]  /*72b0*/  IADD3 R30, P6, R26, R34, RZ ;  /* 0x000000221a1e7210 */ /* 0x000fe20007fde0ff */
[----:B------:R-:W-:Y:S01]  /*72c0*/  @P1 STG.E desc[UR16][R36.64], R21 ;  /* 0x0000001524001986 */ /* 0x000fe2000c101910 */
[----:B------:R-:W-:Y:S01]  /*72d0*/  IADD3 R28, P1, R7, R32, RZ ;  /* 0x00000020071c7210 */ /* 0x000fe20007f3e0ff */
[----:B------:R-:W-:Y:S01]  /*72e0*/  IMAD.X R25, R6, 0x1, R31, P2 ;  /* 0x0000000106197824 */ /* 0x000fe200010e061f */
[----:B------:R-:W-:Y:S01]  /*72f0*/  ISETP.GT.AND P2, PT, R9, 0x79, PT ;  /* 0x000000790900780c */ /* 0x000fe20003f44270 */
[----:B------:R-:W-:Y:S01]  /*7300*/  IMAD.X R31, R27, 0x1, R35, P6 ;  /* 0x000000011b1f7824 */ /* 0x000fe200030e0623 */
[----:B------:R-:W-:Y:S01]  /*7310*/  IADD3 R26, P6, R26, R36, RZ ;  /* 0x000000241a1a7210 */ /* 0x000fe20007fde0ff */
[----:B------:R-:W-:Y:S01]  /*7320*/  IMAD.X R29, R6, 0x1, R33, P1 ;  /* 0x00000001061d7824 */ /* 0x000fe200008e0621 */
[----:B------:R0:W-:Y:S01]  /*7330*/  @P4 STG.E desc[UR16][R24.64], R11 ;  /* 0x0000000b18004986 */ /* 0x0001e2000c101910 */
[----:B------:R-:W-:-:S02]  /*7340*/  IADD3 R32, P4, R7, R34, RZ ;  /* 0x0000002207207210 */ /* 0x000fc40007f9e0ff */
[----:B------:R-:W-:Y:S01]  /*7350*/  ISETP.GT.AND P1, PT, R9, 0x78, PT ;  /* 0x000000780900780c */ /* 0x000fe20003f24270 */
[----:B------:R1:W-:Y:S01]  /*7360*/  @P5 STG.E desc[UR16][R28.64], R19 ;  /* 0x000000131c005986 */ /* 0x0003e2000c101910 */
[----:B------:R-:W-:Y:S02]  /*7370*/  IMAD.X R27, R27, 0x1, R37, P6 ;  /* 0x000000011b1b7824 */ /* 0x000fe400030e0625 */
[-C--:B------:R-:W-:Y:S01]  /*7380*/  FMUL R9, R20, R13.reuse ;  /* 0x0000000d14097220 */ /* 0x080fe20000400000 */
[C---:B------:R-:W-:Y:S01]  /*7390*/  ISETP.GT.AND P5, PT, R15.reuse, RZ, P1 ;  /* 0x000000ff0f00720c */ /* 0x040fe20000fa4270 */
[----:B------:R-:W-:Y:S01]  /*73a0*/  IMAD.X R33, R6, 0x1, R35, P4 ;  /* 0x0000000106217824 */ /* 0x000fe200020e0623 */
[C---:B------:R-:W-:Y:S02]  /*73b0*/  ISETP.GT.AND P4, PT, R15.reuse, RZ, P2 ;  /* 0x000000ff0f00720c */ /* 0x040fe40001784270 */
[C---:B------:R-:W-:Y:S01]  /*73c0*/  ISETP.GT.AND P1, PT, R15.reuse, 0x8, P1 ;  /* 0x000000080f00780c */ /* 0x040fe20000f24270 */
[-C--:B0-----:R-:W-:Y:S01]  /*73d0*/  FMUL R11, R18, R13.reuse ;  /* 0x0000000d120b7220 */ /* 0x081fe20000400000 */
[----:B------:R-:W-:Y:S01]  /*73e0*/  ISETP.GT.AND P2, PT, R15, 0x8, P2 ;  /* 0x000000080f00780c */ /* 0x000fe20001744270 */
[-C--:B------:R-:W-:Y:S01]  /*73f0*/  FMUL R15, R16, R13.reuse ;  /* 0x0000000d100f7220 */ /* 0x080fe20000400000 */
[----:B------:R-:W-:Y:S01]  /*7400*/  IADD3 R24, P6, R7, R36, RZ ;  /* 0x0000002407187210 */ /* 0x000fe20007fde0ff */
[----:B------:R-:W-:-:S04]  /*7410*/  FMUL R7, R22, R13 ;  /* 0x0000000d16077220 */ /* 0x000fc80000400000 */
[----:B------:R-:W-:Y:S01]  /*7420*/  IMAD.X R25, R6, 0x1, R37, P6 ;  /* 0x0000000106197824 */ /* 0x000fe200030e0625 */
[----:B------:R1:W-:Y:S04]  /*7430*/  @P5 STG.E desc[UR16][R30.64], R7 ;  /* 0x000000071e005986 */ /* 0x0003e8000c101910 */
[----:B------:R1:W-:Y:S04]  /*7440*/  @P4 STG.E desc[UR16][R26.64], R9 ;  /* 0x000000091a004986 */ /* 0x0003e8000c101910 */
[----:B------:R1:W-:Y:S04]  /*7450*/  @P1 STG.E desc[UR16][R32.64], R11 ;  /* 0x0000000b20001986 */ /* 0x0003e8000c101910 */
[----:B------:R1:W-:Y:S02]  /*7460*/  @P2 STG.E desc[UR16][R24.64], R15 ;  /* 0x0000000f18002986 */ /* 0x0003e4000c101910 */
.L_x_152:
[----:B------:R-:W-:Y:S05]  /*7470*/  BSYNC B0 ;  /* 0x0000000000007941 */ /* 0x000fea0003800000 */
.L_x_28:
[----:B------:R-:W-:Y:S01]  /*7480*/  ULDC UR6, c[0x0][0xc] ;  /* 0x0000030000067ab9 */ /* 0x000fe20000000800 */
[----:B------:R-:W-:Y:S01]  /*7490*/  ULDC UR7, c[0x0][0x10] ;  /* 0x0000040000077ab9 */ /* 0x000fe20000000800 */
[----:B01----:R-:W0:Y:S01]  /*74a0*/  LDC R7, c[0x0][0x14] ;  /* 0x00000500ff077b82 */ /* 0x003e220000000800 */
[----:B------:R-:W-:Y:S01]  /*74b0*/  UIMAD.WIDE.U32 UR6, UR6, UR7, URZ ;  /* 0x00000007060672a5 */ /* 0x000fe2000f8e003f */
[----:B------:R-:W-:Y:S01]  /*74c0*/  PRMT R6, RZ, 0x7610, R6 ;  /* 0x00007610ff067816 */ /* 0x000fe20000000006 */
[----:B------:R-:W-:Y:S02]  /*74d0*/  IMAD.MOV.U32 R12, RZ, RZ, -0x1 ;  /* 0xffffffffff0c7424 */ /* 0x000fe400078e00ff */
[----:B------:R-:W-:Y:S02]  /*74e0*/  IMAD.MOV.U32 R11, RZ, RZ, -0x1 ;  /* 0xffffffffff0b7424 */ /* 0x000fe400078e00ff */
[----:B0-----:R-:W-:-:S04]  /*74f0*/  IMAD.WIDE.U32 R2, R7, UR6, R2 ;  /* 0x0000000607027c25 */ /* 0x001fc8000f8e0002 */
[----:B------:R-:W-:Y:S01]  /*7500*/  IMAD R7, R7, UR7, RZ ;  /* 0x0000000707077c24 */ /* 0x000fe2000f8e02ff */
[----:B------:R-:W-:Y:S02]  /*7510*/  ULDC.64 UR6, c[0x0][0x750] ;  /* 0x0001d40000067ab9 */ /* 0x000fe40000000a00 */
[----:B------:R-:W-:Y:S01]  /*7520*/  ISETP.GE.U32.AND P1, PT, R2, UR6, PT ;  /* 0x0000000602007c0c */ /* 0x000fe2000bf26070 */
[----:B------:R-:W-:-:S05]  /*7530*/  IMAD.IADD R3, R3, 0x1, R7 ;  /* 0x0000000103037824 */ /* 0x000fca00078e0207 */
[----:B------:R-:W-:-:S13]  /*7540*/  ISETP.GE.U32.AND.EX P1, PT, R3, UR7, PT, P1 ;  /* 0x0000000703007c0c */ /* 0x000fda000bf26110 */
[----:B------:R-:W-:Y:S05]  /*7550*/  @P1 BRA `(.L_x_153) ;  /* 0x0000000400641947 */ /* 0x000fea0003800000 */
[----:B------:R-:W0:Y:S01]  /*7560*/  S2R R22, SR_CTAID.X ;  /* 0x0000000000167919 */ /* 0x000e220000002500 */
[----:B-----5:R-:W1:Y:S01]  /*7570*/  LDC.64 R18, c[0x0][0x728] ;  /* 0x0001ca00ff127b82 */ /* 0x020e620000000a00 */
[----:B------:R-:W-:Y:S01]  /*7580*/  ULDC UR6, c[0x0][0x150] ;  /* 0x0000540000067ab9 */ /* 0x000fe20000000800 */
[----:B------:R-:W-:Y:S01]  /*7590*/  IMAD.MOV.U32 R16, RZ, RZ, R2 ;  /* 0x000000ffff107224 */ /* 0x000fe200078e0002 */
[----:B---3--:R-:W3:Y:S01]  /*75a0*/  S2R R24, SR_CTAID.Y ;  /* 0x0000000000187919 */ /* 0x008ee20000002600 */
[----:B------:R-:W-:-:S04]  /*75b0*/  IMAD.MOV.U32 R17, RZ, RZ, R3 ;  /* 0x000000ffff117224 */ /* 0x000fc800078e0003 */
[----:B------:R-:W2:Y:S08]  /*75c0*/  LDC R25, c[0x0][0x144] ;  /* 0x00005100ff197b82 */ /* 0x000eb00000000800 */
[----:B------:R-:W2:Y:S08]  /*75d0*/  LDC R12, c[0x0][0x730] ;  /* 0x0001cc00ff0c7b82 */ /* 0x000eb00000000800 */
[----:B------:R-:W2:Y:S01]  /*75e0*/  LDC.64 R20, c[0x0][0x720] ;  /* 0x0001c800ff147b82 */ /* 0x000ea20000000a00 */
[----:B-1----:R-:W-:-:S04]  /*75f0*/  ISETP.NE.U32.AND P1, PT, R18, RZ, PT ;  /* 0x000000ff1200720c */ /* 0x002fc80003f25070 */
[----:B------:R-:W-:Y:S02]  /*7600*/  ISETP.NE.AND.EX P1, PT, R19, RZ, PT, P1 ;  /* 0x000000ff1300720c */ /* 0x000fe40003f25310 */
[----:B0-----:R-:W-:-:S05]  /*7610*/  I2FP.F32.U32 R6, R22 ;  /* 0x0000001600067245 */ /* 0x001fca0000201000 */
[----:B------:R-:W-:-:S04]  /*7620*/  FMUL R6, R6, UR6 ;  /* 0x0000000606067c20 */ /* 0x000fc80008400000 */
[----:B------:R0:W1:Y:S02]  /*7630*/  F2I.U32.TRUNC.NTZ R23, R6 ;  /* 0x0000000600177305 */ /* 0x000064000020f000 */
[----:B---3--:R-:W-:Y:S05]  /*7640*/  @!P1 BRA `(.L_x_154) ;  /* 0x0000000000289947 */ /* 0x008fea0003800000 */
[----:B------:R-:W3:Y:S02]  /*7650*/  LDC R7, c[0x0][0x734] ;  /* 0x0001cd00ff077b82 */ /* 0x000ee40000000800 */
[----:B---3--:R-:W-:-:S05]  /*7660*/  IADD3 R11, P1, R2, R7, RZ ;  /* 0x00000007020b7210 */ /* 0x008fca0007f3e0ff */
[----:B------:R-:W-:-:S04]  /*7670*/  IMAD.X R15, RZ, RZ, R3, P1 ;  /* 0x000000ffff0f7224 */ /* 0x000fc800008e0603 */
[----:B0-----:R-:W-:-:S04]  /*7680*/  IMAD.WIDE.U32 R6, R15, R18, RZ ;  /* 0x000000120f067225 */ /* 0x001fc800078e00ff */
[----:B------:R-:W-:-:S04]  /*7690*/  IMAD.WIDE.U32 R8, P1, R11, R19, R6 ;  /* 0x000000130b087225 */ /* 0x000fc80007820006 */
[----:B------:R-:W-:-:S04]  /*76a0*/  IMAD.WIDE.U32 R6, R11, R18, RZ ;  /* 0x000000120b067225 */ /* 0x000fc800078e00ff */
[----:B------:R-:W-:Y:S01]  /*76b0*/  IMAD.X R17, RZ, RZ, RZ, P1 ;  /* 0x000000ffff117224 */ /* 0x000fe200008e06ff */
[----:B------:R-:W-:Y:S01]  /*76c0*/  IADD3 RZ, P1, R7, R8, RZ ;  /* 0x0000000807ff7210 */ /* 0x000fe20007f3e0ff */
[----:B------:R-:W-:-:S04]  /*76d0*/  IMAD.MOV.U32 R16, RZ, RZ, R9 ;  /* 0x000000ffff107224 */ /* 0x000fc800078e0009 */
[----:B------:R-:W-:-:S08]  /*76e0*/  IMAD.WIDE.U32.X R16, R15, R19, R16, P1 ;  /* 0x000000130f107225 */ /* 0x000fd000008e0410 */
.L_x_154:
[----:B------:R-:W3:Y:S01]  /*76f0*/  LDC.64 R30, c[0x0][0x740] ;  /* 0x0001d000ff1e7b82 */ /* 0x000ee20000000a00 */
[-C--:B--2---:R-:W-:Y:S01]  /*7700*/  SHF.R.U64 R19, R16, R12.reuse, R17 ;  /* 0x0000000c10137219 */ /* 0x084fe20000001211 */
[----:B-1----:R-:W-:Y:S01]  /*7710*/  IMAD.MOV R23, RZ, RZ, -R23 ;  /* 0x000000ffff177224 */ /* 0x002fe200078e0a17 */
[----:B0-----:R-:W-:Y:S01]  /*7720*/  SHF.R.U32.HI R6, RZ, R12, R17 ;  /* 0x0000000cff067219 */ /* 0x001fe20000011611 */
[----:B------:R-:W-:Y:S01]  /*7730*/  ULDC UR6, c[0x0][0x154] ;  /* 0x0000550000067ab9 */ /* 0x000fe20000000800 */
[----:B------:R-:W-:Y:S01]  /*7740*/  IADD3 R9, P1, RZ, -R19, RZ ;  /* 0x80000013ff097210 */ /* 0x000fe20007f3e0ff */
[----:B------:R-:W-:Y:S02]  /*7750*/  IMAD R25, R25, R23, R22 ;  /* 0x0000001719197224 */ /* 0x000fe400078e0216 */
[----:B------:R-:W0:Y:S01]  /*7760*/  LDC R16, c[0x0][0x718] ;  /* 0x0001c600ff107b82 */ /* 0x000e220000000800 */
[----:B------:R-:W-:Y:S02]  /*7770*/  IMAD.MOV.U32 R11, RZ, RZ, 0x1 ;  /* 0x00000001ff0b7424 */ /* 0x000fe400078e00ff */
[----:B------:R-:W-:-:S04]  /*7780*/  IMAD.X R7, RZ, RZ, ~R6, P1 ;  /* 0x000000ffff077224 */ /* 0x000fc800008e0e06 */
[-C--:B------:R-:W-:Y:S01]  /*7790*/  IMAD R8, R7, R20.reuse, RZ ;  /* 0x0000001407087224 */ /* 0x080fe200078e02ff */
[----:B----4-:R-:W1:Y:S01]  /*77a0*/  LDC R26, c[0x0][0x708] ;  /* 0x0001c200ff1a7b82 */ /* 0x010e620000000800 */
[----:B------:R-:W-:-:S04]  /*77b0*/  IMAD.WIDE.U32 R6, R9, R20, R2 ;  /* 0x0000001409067225 */ /* 0x000fc800078e0002 */
[----:B------:R-:W-:Y:S01]  /*77c0*/  IMAD R9, R9, R21, R8 ;  /* 0x0000001509097224 */ /* 0x000fe200078e0208 */
[----:B------:R-:W-:Y:S02]  /*77d0*/  I2FP.F32.U32 R8, R24 ;  /* 0x0000001800087245 */ /* 0x000fe40000201000 */
[----:B------:R-:W2:Y:S01]  /*77e0*/  LDC R28, c[0x0][0x758] ;  /* 0x0001d600ff1c7b82 */ /* 0x000ea20000000800 */
[----:B------:R-:W-:Y:S01]  /*77f0*/  IMAD.IADD R7, R7, 0x1, R9 ;  /* 0x0000000107077824 */ /* 0x000fe200078e0209 */
[----:B---3--:R-:W-:Y:S01]  /*7800*/  ISETP.NE.U32.AND P1, PT, R30, RZ, PT ;  /* 0x000000ff1e00720c */ /* 0x008fe20003f25070 */
[----:B------:R-:W-:Y:S01]  /*7810*/  FMUL R8, R8, UR6 ;  /* 0x0000000608087c20 */ /* 0x000fe20008400000 */
[----:B------:R-:W-:Y:S02]  /*7820*/  IMAD.MOV.U32 R9, RZ, RZ, -0x1 ;  /* 0xffffffffff097424 */ /* 0x000fe400078e00ff */
[----:B------:R-:W-:Y:S01]  /*7830*/  ISETP.NE.AND.EX P1, PT, R31, RZ, PT, P1 ;  /* 0x000000ff1f00720c */ /* 0x000fe20003f25310 */
[----:B------:R3:W4:Y:S01]  /*7840*/  F2I.U32.TRUNC.NTZ R21, R8 ;  /* 0x0000000800157305 */ /* 0x000722000020f000 */
[----:B------:R-:W3:Y:S01]  /*7850*/  LDC R23, c[0x0][0x148] ;  /* 0x00005200ff177b82 */ /* 0x000ee20000000800 */
[----:B0-----:R-:W-:-:S02]  /*7860*/  SHF.R.U64 R18, R6, R16, R7 ;  /* 0x0000001006127219 */ /* 0x001fc40000001207 */
[----:B------:R-:W-:-:S05]  /*7870*/  SHF.R.U32.HI R7, RZ, R16, R7 ;  /* 0x00000010ff077219 */ /* 0x000fca0000011607 */
[----:B------:R-:W0:Y:S01]  /*7880*/  LDC R22, c[0x0][0x700] ;  /* 0x0001c000ff167b82 */ /* 0x000e220000000800 */
[-CC-:B-1----:R-:W-:Y:S02]  /*7890*/  SHF.R.U64 R12, R18, R26.reuse, R7.reuse ;  /* 0x0000001a120c7219 */ /* 0x182fe40000001207 */
[----:B------:R-:W-:-:S05]  /*78a0*/  SHF.R.U32.HI R7, RZ, R26, R7 ;  /* 0x0000001aff077219 */ /* 0x000fca0000011607 */
[----:B------:R-:W1:Y:S01]  /*78b0*/  LDC R29, c[0x0][0x748] ;  /* 0x0001d200ff1d7b82 */ /* 0x000e620000000800 */
[-CC-:B--2---:R-:W-:Y:S02]  /*78c0*/  SHF.R.U64 R20, R12, R28.reuse, R7.reuse ;  /* 0x0000001c0c147219 */ /* 0x184fe40000001207 */
[-C--:B------:R-:W-:Y:S02]  /*78d0*/  SHF.L.U32 R9, R9, R28.reuse, RZ ;  /* 0x0000001c09097219 */ /* 0x080fe400000006ff */
[-C--:B------:R-:W-:Y:S01]  /*78e0*/  SHF.R.U32.HI R7, RZ, R28.reuse, R7 ;  /* 0x0000001cff077219 */ /* 0x080fe20000011607 */
[----:B------:R-:W-:Y:S01]  /*78f0*/  IMAD.MOV.U32 R6, RZ, RZ, R20 ;  /* 0x000000ffff067224 */ /* 0x000fe200078e0014 */
[----:B------:R-:W-:Y:S01]  /*7900*/  SHF.L.U32 R28, R11, R28, RZ ;  /* 0x0000001c0b1c7219 */ /* 0x000fe200000006ff */
[----:B------:R-:W2:Y:S01]  /*7910*/  LDC R32, c[0x0][0x738] ;  /* 0x0001ce00ff207b82 */ /* 0x000ea20000000800 */
[----:B------:R-:W-:-:S07]  /*7920*/  LOP3.LUT R27, RZ, R9, RZ, 0x33, !PT ;  /* 0x00000009ff1b7212 */ /* 0x000fce00078e33ff */
[----:B------:R-:W0:Y:S01]  /*7930*/  LDC R33, c[0x0][0x710] ;  /* 0x0001c400ff217b82 */ /* 0x000e220000000800 */
[----:B----4-:R-:W-:Y:S05]  /*7940*/  @!P1 BRA `(.L_x_155) ;  /* 0x0000000000289947 */ /* 0x010fea0003800000 */
[----:B------:R-:W4:Y:S02]  /*7950*/  LDC R11, c[0x0][0x74c] ;  /* 0x0001d300ff0b7b82 */ /* 0x000f240000000800 */
[----:B----4-:R-:W-:-:S05]  /*7960*/  IADD3 R11, P1, R20, R11, RZ ;  /* 0x0000000b140b7210 */ /* 0x010fca0007f3e0ff */
[----:B------:R-:W-:-:S04]  /*7970*/  IMAD.X R15, RZ, RZ, R7, P1 ;  /* 0x000000ffff0f7224 */ /* 0x000fc800008e0607 */
[----:B------:R-:W-:-:S04]  /*7980*/  IMAD.WIDE.U32 R6, R15, R30, RZ ;  /* 0x0000001e0f067225 */ /* 0x000fc800078e00ff */
[----:B---3--:R-:W-:-:S04]  /*7990*/  IMAD.WIDE.U32 R8, P1, R11, R31, R6 ;  /* 0x0000001f0b087225 */ /* 0x008fc80007820006 */
[----:B------:R-:W-:-:S04]  /*79a0*/  IMAD.WIDE.U32 R6, R11, R30, RZ ;  /* 0x0000001e0b067225 */ /* 0x000fc800078e00ff */
[----:B------:R-:W-:Y:S01]  /*79b0*/  IMAD.X R17, RZ, RZ, RZ, P1 ;  /* 0x000000ffff117224 */ /* 0x000fe200008e06ff */
[----:B------:R-:W-:Y:S01]  /*79c0*/  IADD3 RZ, P1, R7, R8, RZ ;  /* 0x0000000807ff7210 */ /* 0x000fe20007f3e0ff */
[----:B------:R-:W-:-:S04]  /*79d0*/  IMAD.MOV.U32 R16, RZ, RZ, R9 ;  /* 0x000000ffff107224 */ /* 0x000fc800078e0009 */
[----:B------:R-:W-:-:S08]  /*79e0*/  IMAD.WIDE.U32.X R6, R15, R31, R16, P1 ;  /* 0x0000001f0f067225 */ /* 0x000fd000008e0410 */
.L_x_155:
[----:B-1----:R-:W-:Y:S01]  /*79f0*/  SHF.R.U64 R6, R6, R29, R7 ;  /* 0x0000001d06067219 */ /* 0x002fe20000001207 */
[----:B0-----:R-:W-:Y:S01]  /*7a00*/  VIADD R11, R22, 0xffffffff ;  /* 0xffffffff160b7836 */ /* 0x001fe20000000000 */
[----:B------:R-:W-:Y:S01]  /*7a10*/  LOP3.LUT R9, R12, R27, RZ, 0xc0, !PT ;  /* 0x0000001b0c097212 */ /* 0x000fe200078ec0ff */
[----:B------:R-:W-:Y:S02]  /*7a20*/  IMAD.MOV R21, RZ, RZ, -R21 ;  /* 0x000000ffff157224 */ /* 0x000fe400078e0a15 */
[----:B------:R-:W-:Y:S02]  /*7a30*/  IMAD.MOV R7, RZ, RZ, -R6 ;  /* 0x000000ffff077224 */ /* 0x000fe400078e0a06 */
[----:B---3--:R-:W-:Y:S01]  /*7a40*/  IMAD R8, R28, R6, R9 ;  /* 0x000000061c087224 */ /* 0x008fe200078e0209 */
[----:B------:R-:W-:Y:S01]  /*7a50*/  LOP3.LUT R9, R18, R11, RZ, 0xc0, !PT ;  /* 0x0000000b12097212 */ /* 0x000fe200078ec0ff */
[----:B------:R-:W-:Y:S02]  /*7a60*/  @P3 IMAD R25, R23, R21, R24 ;  /* 0x0000001517193224 */ /* 0x000fe400078e0218 */
[----:B--2---:R-:W-:-:S02]  /*7a70*/  IMAD R6, R7, R32, R20 ;  /* 0x0000002007067224 */ /* 0x004fc400078e0214 */
[----:B------:R-:W-:Y:S02]  /*7a80*/  IMAD R8, R8, R33, R25 ;  /* 0x0000002108087224 */ /* 0x000fe400078e0219 */
[----:B------:R-:W-:Y:S02]  /*7a90*/  IMAD.MOV.U32 R11, RZ, RZ, 0x1 ;  /* 0x00000001ff0b7424 */ /* 0x000fe400078e00ff */
[----:B------:R-:W-:-:S03]  /*7aa0*/  IMAD R7, R6, R22, R9 ;  /* 0x0000001606077224 */ /* 0x000fc600078e0209 */
[----:B------:R-:W-:Y:S01]  /*7ab0*/  PRMT R6, R11, 0x7610, R6 ;  /* 0x000076100b067816 */ /* 0x000fe20000000006 */
[----:B------:R-:W-:Y:S01]  /*7ac0*/  IMAD.MOV.U32 R11, RZ, RZ, R19 ;  /* 0x000000ffff0b7224 */ /* 0x000fe200078e0013 */
[----:B------:R-:W-:Y:S02]  /*7ad0*/  SEL R12, R7, R8, !P3 ;  /* 0x00000008070c7207 */ /* 0x000fe40005800000 */
[----:B------:R-:W-:-:S07]  /*7ae0*/  SEL R8, R8, R7, !P3 ;  /* 0x0000000708087207 */ /* 0x000fce0005800000 */
.L_x_153:
[----:B------:R-:W-:Y:S01]  /*7af0*/  LOP3.LUT P1, RZ, R6, 0xff, RZ, 0xc0, !PT ;  /* 0x000000ff06ff7812 */ /* 0x000fe2000782c0ff */
[----:B------:R-:W-:-:S12]  /*7b00*/  IMAD.MOV.U32 R6, RZ, RZ, R8 ;  /* 0x000000ffff067224 */ /* 0x000fd800078e0008 */
[----:B------:R-:W-:Y:S05]  /*7b10*/  @P1 BRA `(.L_x_156) ;  /* 0xffffff98000c1947 */ /* 0x000fea000383ffff */
[----:B------:R-:W-:Y:S05]  /*7b20*/  EXIT ;  /* 0x000000000000794d */ /* 0x000fea0003800000 */
.L_x_8:
[----:B0-----:R-:W-:Y:S01]  /*7b30*/  ULDC.64 UR4, c[0x0][0x750] ;  /* 0x0001d40000047ab9 */ /* 0x001fe20000000a00 */
        /* <DEDUP_REMOVED lines=25> */
.L_x_158:
[----:B------:R-:W0:Y:S01]  /*7cd0*/  LDC.64 R28, c[0x0][0x740] ;  /* 0x0001d000ff1c7b82 */ /* 0x000e220000000a00 */
[-CC-:B------:R-:W-:Y:S01]  /*7ce0*/  SHF.R.U64 R18, R16, R12.reuse, R17.reuse ;  /* 0x0000000c10127219 */ /* 0x180fe20000001211 */
[----:B------:R-:W-:Y:S01]  /*7cf0*/  IMAD.MOV.U32 R27, RZ, RZ, 0x1 ;  /* 0x00000001ff1b7424 */ /* 0x000fe200078e00ff */
[----:B------:R-:W-:Y:S02]  /*7d00*/  SHF.R.U32.HI R5, RZ, R12, R17 ;  /* 0x0000000cff057219 */ /* 0x000fe40000011611 */
[----:B------:R-:W-:-:S03]  /*7d10*/  IADD3 R15, P0, RZ, -R18, RZ ;  /* 0x80000012ff0f7210 */ /* 0x000fc60007f1e0ff */
[----:B------:R-:W1:Y:S02]  /*7d20*/  LDC R14, c[0x0][0x718] ;  /* 0x0001c600ff0e7b82 */ /* 0x000e640000000800 */
[----:B------:R-:W-:Y:S02]  /*7d30*/  IMAD.X R5, RZ, RZ, ~R5, P0 ;  /* 0x000000ffff057224 */ /* 0x000fe400000e0e05 */
[----:B------:R-:W-:-:S04]  /*7d40*/  IMAD.WIDE.U32 R10, R15, R24, R2 ;  /* 0x000000180f0a7225 */ /* 0x000fc800078e0002 */
[----:B------:R-:W2:Y:S01]  /*7d50*/  LDC R16, c[0x0][0x708] ;  /* 0x0001c200ff107b82 */ /* 0x000ea20000000800 */
[----:B------:R-:W-:-:S04]  /*7d60*/  IMAD R12, R5, R24, RZ ;  /* 0x00000018050c7224 */ /* 0x000fc800078e02ff */
[----:B------:R-:W-:-:S03]  /*7d70*/  IMAD R5, R15, R25, R12 ;  /* 0x000000190f057224 */ /* 0x000fc600078e020c */
[----:B------:R-:W3:Y:S01]  /*7d80*/  LDC R26, c[0x0][0x758] ;  /* 0x0001d600ff1a7b82 */ /* 0x000ee20000000800 */
[----:B------:R-:W-:Y:S01]  /*7d90*/  IMAD.IADD R5, R11, 0x1, R5 ;  /* 0x000000010b057824 */ /* 0x000fe200078e0205 */
[----:B0-----:R-:W-:Y:S01]  /*7da0*/  ISETP.NE.U32.AND P0, PT, R28, RZ, PT ;  /* 0x000000ff1c00720c */ /* 0x001fe20003f05070 */
[----:B------:R-:W-:-:S03]  /*7db0*/  IMAD.MOV.U32 R11, RZ, RZ, -0x1 ;  /* 0xffffffffff0b7424 */ /* 0x000fc600078e00ff */
        /* <DEDUP_REMOVED lines=8> */
[-C--:B---3--:R-:W-:Y:S02]  /*7e40*/  SHF.L.U32 R10, R11, R26.reuse, RZ ;  /* 0x0000001a0b0a7219 */ /* 0x088fe400000006ff */
[--C-:B------:R-:W-:Y:S02]  /*7e50*/  SHF.R.U64 R24, R20, R26, R5.reuse ;  /* 0x0000001a14187219 */ /* 0x100fe40000001205 */
[----:B------:R-:W-:Y:S02]  /*7e60*/  LOP3.LUT R31, RZ, R10, RZ, 0x33, !PT ;  /* 0x0000000aff1f7212 */ /* 0x000fe400078e33ff */
[----:B------:R-:W-:Y:S01]  /*7e70*/  SHF.R.U32.HI R11, RZ, R26, R5 ;  /* 0x0000001aff0b7219 */ /* 0x000fe20000011605 */
[----:B------:R-:W3:Y:S01]  /*7e80*/  LDC R30, c[0x0][0x710] ;  /* 0x0001c400ff1e7b82 */ /* 0x000ee20000000800 */
[----:B------:R-:W-:Y:S01]  /*7e90*/  IMAD.MOV.U32 R10, RZ, RZ, R24 ;  /* 0x000000ffff0a7224 */ /* 0x000fe200078e0018 */
[----:B------:R-:W-:Y:S06]  /*7ea0*/  @!P0 BRA `(.L_x_159) ;  /* 0x0000000000288947 */ /* 0x000fec0003800000 */
        /* <DEDUP_REMOVED lines=10> */
.L_x_159:
[----:B-1----:R-:W-:Y:S01]  /*7f50*/  SHF.R.U64 R10, R10, R23, R11 ;  /* 0x000000170a0a7219 */ /* 0x002fe2000000120b */
[----:B0-----:R-:W-:Y:S01]  /*7f60*/  VIADD R11, R21, 0xffffffff ;  /* 0xffffffff150b7836 */ /* 0x001fe20000000000 */
[----:B------:R-:W-:Y:S01]  /*7f70*/  SHF.L.U32 R27, R27, R26, RZ ;  /* 0x0000001a1b1b7219 */ /* 0x000fe200000006ff */
[----:B------:R-:W-:Y:S01]  /*7f80*/  @P3 IMAD R7, R13, R22, R8 ;  /* 0x000000160d073224 */ /* 0x000fe200078e0208 */
[----:B------:R-:W-:Y:S01]  /*7f90*/  LOP3.LUT R5, R20, R31, RZ, 0xc0, !PT ;  /* 0x0000001f14057212 */ /* 0x000fe200078ec0ff */
[----:B------:R-:W-:Y:S01]  /*7fa0*/  IMAD.MOV R9, RZ, RZ, -R10 ;  /* 0x000000ffff097224 */ /* 0x000fe200078e0a0a */
[----:B------:R-:W-:Y:S01]  /*7fb0*/  LOP3.LUT R20, R12, R11, RZ, 0xc0, !PT ;  /* 0x0000000b0c147212 */ /* 0x000fe200078ec0ff */
[----:B------:R-:W-:Y:S02]  /*7fc0*/  IMAD.MOV.U32 R19, RZ, RZ, R18 ;  /* 0x000000ffff137224 */ /* 0x000fe400078e0012 */
[----:B------:R-:W-:Y:S02]  /*7fd0*/  IMAD R10, R27, R10, R5 ;  /* 0x0000000a1b0a7224 */ /* 0x000fe400078e0205 */
[----:B--2---:R-:W-:-:S02]  /*7fe0*/  IMAD R5, R9, R25, R24 ;  /* 0x0000001909057224 */ /* 0x004fc400078e0218 */
[----:B---3--:R-:W-:Y:S02]  /*7ff0*/  IMAD R7, R10, R30, R7 ;  /* 0x0000001e0a077224 */ /* 0x008fe400078e0207 */
[----:B------:R-:W-:Y:S02]  /*8000*/  IMAD R20, R5, R21, R20 ;  /* 0x0000001505147224 */ /* 0x000fe400078e0214 */
[----:B------:R-:W-:-:S03]  /*8010*/  IMAD.MOV.U32 R10, RZ, RZ, 0x1 ;  /* 0x00000001ff0a7424 */ /* 0x000fc600078e00ff */
[----:B------:R-:W-:Y:S02]  /*8020*/  SEL R5, R20, R7, !P3 ;  /* 0x0000000714057207 */ /* 0x000fe40005800000 */
[----:B------:R-:W-:-:S07]  /*8030*/  SEL R20, R7, R20, !P3 ;  /* 0x0000001407147207 */ /* 0x000fce0005800000 */
.L_x_157:
[----:B------:R-:W-:-:S08]  /*8040*/  NOP ;  /* 0x0000000000007918 */ /* 0x000fd00000000000 */
[----:B------:R-:W0:-:S00]  /*8050*/  USETMAXREG.DEALLOC.CTAPOOL 0x28 ;  /* 0x00000028000079c8 */ /* 0x000e0000080e0500 */
[----:B0-----:R-:W-:-:S13]  /*8060*/  ISETP.NE.AND P0, PT, R6, RZ, PT ;  /* 0x000000ff0600720c */ /* 0x001fda0003f05270 */
[----:B------:R-:W-:Y:S05]  /*8070*/  @P0 EXIT ;  /* 0x000000000000094d */ /* 0x000fea0003800000 */
[----:B------:R-:W-:Y:S01]  /*8080*/  LOP3.LUT P0, RZ, R10, 0xff, RZ, 0xc0, !PT ;  /* 0x000000ff0aff7812 */ /* 0x000fe2000780c0ff */
[----:B------:R-:W-:Y:S02]  /*8090*/  IMAD.MOV.U32 R10, RZ, RZ, 0x1 ;  /* 0x00000001ff0a7424 */ /* 0x000fe400078e00ff */
[----:B------:R-:W-:-:S10]  /*80a0*/  IMAD.MOV.U32 R11, RZ, RZ, RZ ;  /* 0x000000ffff0b7224 */ /* 0x000fd400078e00ff */
[----:B------:R-:W-:Y:S05]  /*80b0*/  @!P0 BRA `(.L_x_160) ;  /* 0x0000000c00748947 */ /* 0x000fea0003800000 */
[----:B------:R-:W0:Y:S01]  /*80c0*/  LDC R6, c[0x0][0x28c] ;  /* 0x0000a300ff067b82 */ /* 0x000e220000000800 */
[----:B------:R-:W1:Y:S01]  /*80d0*/  S2R R17, SR_CgaCtaId ;  /* 0x0000000000117919 */ /* 0x000e620000008800 */
[----:B------:R-:W-:Y:S01]  /*80e0*/  ULDC UR5, c[0x0][0x758] ;  /* 0x0001d60000057ab9 */ /* 0x000fe20000000800 */
[----:B------:R-:W-:Y:S01]  /*80f0*/  UMOV UR7, 0xffffffff ;  /* 0xffffffff00077882 */ /* 0x000fe20000000000 */
[----:B------:R-:W-:Y:S01]  /*8100*/  ULDC UR6, c[0x0][0xc] ;  /* 0x0000030000067ab9 */ /* 0x000fe20000000800 */
[----:B------:R-:W-:Y:S01]  /*8110*/  USHF.L.U32 UR9, UR7, UR5, URZ ;  /* 0x0000000507097299 */ /* 0x000fe2000800063f */
[----:B------:R-:W-:Y:S01]  /*8120*/  BSSY B0, `(.L_x_160) ;  /* 0x00000d6000007945 */ /* 0x000fe20003800000 */
[----:B------:R-:W-:Y:S01]  /*8130*/  UMOV UR8, 0x1 ;  /* 0x0000000100087882 */ /* 0x000fe20000000000 */
[----:B------:R-:W-:Y:S01]  /*8140*/  ULDC UR7, c[0x0][0x10] ;  /* 0x0000040000077ab9 */ /* 0x000fe20000000800 */
[----:B------:R-:W-:Y:S01]  /*8150*/  USHF.L.U32 UR5, UR8, UR5, URZ ;  /* 0x0000000508057299 */ /* 0x000fe2000800063f */
[----:B------:R-:W-:Y:S01]  /*8160*/  IMAD.MOV.U32 R13, RZ, RZ, 0x1 ;  /* 0x00000001ff0d7424 */ /* 0x000fe200078e00ff */
[----:B------:R-:W-:Y:S01]  /*8170*/  UIMAD.WIDE.U32 UR6, UR6, UR7, URZ ;  /* 0x00000007060672a5 */ /* 0x000fe2000f8e003f */
[----:B------:R-:W-:Y:S01]  /*8180*/  LOP3.LUT R12, R4, 0x2, RZ, 0xfc, !PT ;  /* 0x00000002040c7812 */ /* 0x000fe200078efcff */
[----:B------:R-:W-:Y:S01]  /*8190*/  ULDC UR8, c[0x0][0x14] ;  /* 0x0000050000087ab9 */ /* 0x000fe20000000800 */
[----:B------:R-:W-:Y:S01]  /*81a0*/  IMAD.MOV.U32 R10, RZ, RZ, 0x1 ;  /* 0x00000001ff0a7424 */ /* 0x000fe200078e00ff */
[----:B------:R-:W-:Y:S01]  /*81b0*/  UIMAD.WIDE.U32 UR32, UR6, UR8, URZ ;  /* 0x00000008062072a5 */ /* 0x000fe2000f8e003f */
[----:B------:R-:W-:Y:S01]  /*81c0*/  IMAD.MOV.U32 R11, RZ, RZ, RZ ;  /* 0x000000ffff0b7224 */ /* 0x000fe200078e00ff */
[----:B------:R-:W-:Y:S01]  /*81d0*/  UIMAD UR7, UR7, UR8, URZ ;  /* 0x00000008070772a4 */ /* 0x000fe2000f8e023f */
[----:B------:R-:W-:Y:S01]  /*81e0*/  ULDC UR4, c[0x0][0x700] ;  /* 0x0001c00000047ab9 */ /* 0x000fe20000000800 */
[----:B------:R-:W-:-:S02]  /*81f0*/  ULOP3.LUT UR6, URZ, UR9, URZ, 0x33, !UPT ;  /* 0x000000093f067292 */ /* 0x000fc4000f8e333f */
[----:B------:R-:W-:Y:S01]  /*8200*/  UIADD3 UR4, UR4, -0x1, URZ ;  /* 0xffffffff04047890 */ /* 0x000fe2000fffe03f */
[----:B0-----:R-:W-:Y:S01]  /*8210*/  VIADD R6, R6, 0x3f ;  /* 0x0000003f06067836 */ /* 0x001fe20000000000 */
[----:B------:R-:W-:Y:S01]  /*8220*/  UIADD3 UR7, UR33, UR7, URZ ;  /* 0x0000000721077290 */ /* 0x000fe2000fffe03f */
[----:B------:R-:W-:-:S03]  /*8230*/  ULDC.64 UR34, c[0x0][0x198] ;  /* 0x0000660000227ab9 */ /* 0x000fc60000000a00 */
[----:B------:R-:W-:-:S04]  /*8240*/  SHF.R.S32.HI R7, RZ, 0x1f, R6 ;  /* 0x0000001fff077819 */ /* 0x000fc80000011406 */
[----:B------:R-:W-:Y:S01]  /*8250*/  LEA.HI R7, R7, R6, RZ, 0x6 ;  /* 0x0000000607077211 */ /* 0x000fe200078f30ff */
[C---:B-1----:R-:W-:Y:S02]  /*8260*/  IMAD.SHL.U32 R15, R17.reuse, 0x40, RZ ;  /* 0x00000040110f7824 */ /* 0x042fe400078e00ff */
[C---:B------:R-:W-:Y:S01]  /*8270*/  IMAD.SHL.U32 R16, R17.reuse, 0x800, RZ ;  /* 0x0000080011107824 */ /* 0x040fe200078e00ff */
[----:B------:R-:W-:Y:S01]  /*8280*/  SHF.R.S32.HI R14, RZ, 0x6, R7 ;  /* 0x00000006ff0e7819 */ /* 0x000fe20000011407 */
[----:B------:R-:W-:Y:S01]  /*8290*/  IMAD.SHL.U32 R17, R17, 0x200, RZ ;  /* 0x0000020011117824 */ /* 0x000fe200078e00ff */
[----:B------:R-:W-:Y:S02]  /*82a0*/  LOP3.LUT R15, R15, 0x40, RZ, 0xc0, !PT ;  /* 0x000000400f0f7812 */ /* 0x000fe400078ec0ff */
[----:B------:R-:W-:Y:S01]  /*82b0*/  LOP3.LUT R16, R16, 0x800, RZ, 0xc0, !PT ;  /* 0x0000080010107812 */ /* 0x000fe200078ec0ff */
[----:B------:R-:W-:Y:S01]  /*82c0*/  VIADD R18, R14, 0x1 ;  /* 0x000000010e127836 */ /* 0x000fe20000000000 */
[----:B------:R-:W-:-:S07]  /*82d0*/  LOP3.LUT R17, R17, 0x200, RZ, 0xc0, !PT ;  /* 0x0000020011117812 */ /* 0x000fce00078ec0ff */
.L_x_171:
[----:B------:R-:W-:-:S03]  /*82e0*/  UMOV UR8, 0xffffffff ;  /* 0xffffffff00087882 */ /* 0x000fc60000000000 */
[----:B------:R-:W-:Y:S05]  /*82f0*/  BRA.DIV UR8, `(.L_x_161) ;  /* 0x0000001608907947 */ /* 0x000fea000b800000 */
[----:B------:R-:W-:-:S13]  /*8300*/  ELECT P0, URZ, PT ;  /* 0x00000000003f782f */ /* 0x000fda0003800000 */
.L_x_195:
[----:B------:R-:W0:Y:S01]  /*8310*/  LDC R6, c[0x0][0x28c] ;  /* 0x0000a300ff067b82 */ /* 0x000e220000000800 */
[----:B------:R-:W-:Y:S01]  /*8320*/  BSSY B1, `(.L_x_162) ;  /* 0x0000045000017945 */ /* 0x000fe20003800000 */
[----:B0-----:R-:W-:-:S13]  /*8330*/  ISETP.LT.OR P0, PT, R6, 0x1, !P0 ;  /* 0x000000010600780c */ /* 0x001fda0004701670 */
[----:B------:R-:W-:Y:S05]  /*8340*/  @P0 BRA `(.L_x_163) ;  /* 0x0000000400080947 */ /* 0x000fea0003800000 */
[----:B------:R-:W-:Y:S01]  /*8350*/  IMAD.SHL.U32 R21, R5, 0x80, RZ ;  /* 0x0000008005157824 */ /* 0x000fe200078e00ff */
[----:B------:R-:W-:Y:S01]  /*8360*/  CS2R R24, SRZ ;  /* 0x0000000000187805 */ /* 0x000fe2000001ff00 */
[----:B------:R-:W-:Y:S02]  /*8370*/  IMAD R20, R20, 0x80, R15 ;  /* 0x0000008014147824 */ /* 0x000fe400078e020f */
[----:B------:R-:W-:Y:S02]  /*8380*/  IMAD.MOV.U32 R5, RZ, RZ, R18 ;  /* 0x000000ffff057224 */ /* 0x000fe400078e0012 */
[----:B------:R-:W-:Y:S02]  /*8390*/  IMAD.MOV.U32 R6, RZ, RZ, R10 ;  /* 0x000000ffff067224 */ /* 0x000fe400078e000a */
[----:B------:R-:W-:Y:S02]  /*83a0*/  IMAD.MOV.U32 R7, RZ, RZ, R11 ;  /* 0x000000ffff077224 */ /* 0x000fe400078e000b */
[----:B------:R-:W-:-:S07]  /*83b0*/  IMAD.MOV.U32 R26, RZ, RZ, RZ ;  /* 0x000000ffff1a7224 */ /* 0x000fce00078e00ff */
.L_x_166:
[----:B------:R-:W0:Y:S01]  /*83c0*/  S2R R9, SR_CgaCtaId ;  /* 0x0000000000097919 */ /* 0x000e220000008800 */
[----:B------:R-:W-:Y:S02]  /*83d0*/  MOV R8, 0x400 ;  /* 0x0000040000087802 */ /* 0x000fe40000000f00 */
[----:B------:R-:W-:Y:S02]  /*83e0*/  LOP3.LUT P1, RZ, R0, 0x7f, RZ, 0xc0, !PT ;  /* 0x0000007f00ff7812 */ /* 0x000fe4000782c0ff */
[----:B0-----:R-:W-:Y:S02]  /*83f0*/  LEA R22, R9, R8, 0x18 ;  /* 0x0000000809167211 */ /* 0x001fe400078ec0ff */
[----:B------:R-:W-:-:S09]  /*8400*/  SHF.L.U32 R8, R6, 0x1f, RZ ;  /* 0x0000001f06087819 */ /* 0x000fd200000006ff */
[----:B------:R-:W0:Y:S01]  /*8410*/  @!P1 LDC R9, c[0x0][0x640] ;  /* 0x00019000ff099b82 */ /* 0x000e220000000800 */
[----:B------:R-:W-:-:S04]  /*8420*/  IMAD R23, R7, 0x8, R22 ;  /* 0x0000000807177824 */ /* 0x000fc800078e0216 */
[----:B------:R-:W1:Y:S02]  /*8430*/  SYNCS.PHASECHK.TRANS64.TRYWAIT P0, [R23+URZ+0x88], R8 ;  /* 0x00008808170075a7 */ /* 0x000e64000800017f */
[----:B-1----:R-:W-:Y:S05]  /*8440*/  @!P0 BRA `(.L_x_164) ;  /* 0x00000014005c8947 */ /* 0x002fea0003800000 */
.L_x_196:
[----:B-1----:R-:W-:Y:S01]  /*8450*/  PRMT R8, R12, 0x9910, RZ ;  /* 0x000099100c087816 */ /* 0x002fe200000000ff */
[----:B0-----:R0:W-:Y:S03]  /*8460*/  @!P1 SYNCS.ARRIVE.TRANS64 RZ, [R23+URZ], R9 ;  /* 0x0000000917ff99a7 */ /* 0x0011e6000800003f */
[----:B------:R-:W-:-:S13]  /*8470*/  ISETP.NE.AND P0, PT, R8, 0x2, PT ;  /* 0x000000020800780c */ /* 0x000fda0003f05270 */
[----:B0-----:R-:W-:Y:S05]  /*8480*/  @P0 BRA `(.L_x_165) ;  /* 0x0000000000040947 */ /* 0x001fea0003800000 */
[----:B------:R-:W-:Y:S01]  /*8490*/  BPT.TRAP 0x1 ;  /* 0x000000040000795c */ /* 0x000fe20000300000 */
.L_x_165:
[C---:B------:R-:W-:Y:S01]  /*84a0*/  IMAD R8, R7.reuse, 0x1000, R16 ;  /* 0x0000100007087824 */ /* 0x040fe200078e0210 */
[----:B------:R-:W-:Y:S01]  /*84b0*/  R2UR UR9, R22 ;  /* 0x00000000160972ca */ /* 0x000fe200000e0000 */
[----:B------:R-:W-:Y:S01]  /*84c0*/  IMAD R22, R7, 0x2000, R22 ;  /* 0x0000200007167824 */ /* 0x000fe200078e0216 */
[----:B------:R-:W-:Y:S01]  /*84d0*/  R2UR UR25, R23 ;  /* 0x00000000171972ca */ /* 0x000fe200000e0000 */
[----:B------:R-:W-:Y:S01]  /*84e0*/  VIADD R5, R5, 0xffffffff ;  /* 0xffffffff05057836 */ /* 0x000fe20000000000 */
[----:B------:R-:W-:Y:S01]  /*84f0*/  R2UR UR24, R8 ;  /* 0x00000000081872ca */ /* 0x000fe200000e0000 */
[----:B------:R-:W-:Y:S01]  /*8500*/  IMAD R8, R7, 0x400, R17 ;  /* 0x0000040007087824 */ /* 0x000fe200078e0211 */
[----:B------:R-:W-:Y:S01]  /*8510*/  R2UR UR8, R22 ;  /* 0x00000000160872ca */ /* 0x000fe200000e0000 */
[----:B------:R-:W-:Y:S01]  /*8520*/  UIADD3 UR14, UP0, UR34, 0xf0, URZ ;  /* 0x000000f0220e7890 */ /* 0x000fe2000ff1e03f */
[----:B------:R-:W-:Y:S01]  /*8530*/  R2UR UR28, R19 ;  /* 0x00000000131c72ca */ /* 0x000fe200000e0000 */
[----:B------:R-:W-:Y:S01]  /*8540*/  UIADD3 UR22, UP1, UR34, 0x1f0, URZ ;  /* 0x000001f022167890 */ /* 0x000fe2000ff3e03f */
[----:B------:R-:W-:Y:S01]  /*8550*/  R2UR UR16, R8 ;  /* 0x00000000081072ca */ /* 0x000fe200000e0000 */
[----:B------:R-:W-:Y:S01]  /*8560*/  UIADD3 UR36, UP2, UR34, 0x2f0, URZ ;  /* 0x000002f022247890 */ /* 0x000fe2000ff5e03f */
[----:B------:R-:W-:Y:S01]  /*8570*/  R2UR UR27, R20 ;  /* 0x00000000141b72ca */ /* 0x000fe200000e0000 */
[----:B------:R-:W-:Y:S01]  /*8580*/  UIADD3.X UR15, URZ, UR35, URZ, UP0, !UPT ;  /* 0x000000233f0f7290 */ /* 0x000fe200087fe43f */
[----:B------:R-:W-:Y:S01]  /*8590*/  R2UR UR26, R25 ;  /* 0x00000000191a72ca */ /* 0x000fe200000e0000 */
[----:B------:R-:W-:Y:S01]  /*85a0*/  UIADD3.X UR23, URZ, UR35, URZ, UP1, !UPT ;  /* 0x000000233f177290 */ /* 0x000fe20008ffe43f */
[----:B------:R-:W-:Y:S01]  /*85b0*/  R2UR UR19, R26 ;  /* 0x000000001a1372ca */ /* 0x000fe200000e0000 */
[----:B------:R-:W-:Y:S01]  /*85c0*/  UIADD3 UR24, UR9, 0x200, UR24 ;  /* 0x0000020009187890 */ /* 0x000fe2000fffe018 */
[----:B------:R-:W-:Y:S01]  /*85d0*/  R2UR UR10, R24 ;  /* 0x00000000180a72ca */ /* 0x000fe200000e0000 */
[----:B------:R-:W-:Y:S01]  /*85e0*/  VIADD R7, R7, 0x1 ;  /* 0x0000000107077836 */ /* 0x000fe20000000000 */
[----:B------:R-:W-:Y:S01]  /*85f0*/  R2UR UR11, R21 ;  /* 0x00000000150b72ca */ /* 0x000fe200000e0000 */
[----:B------:R-:W-:Y:S01]  /*8600*/  UIADD3.X UR37, URZ, UR35, URZ, UP2, !UPT ;  /* 0x000000233f257290 */ /* 0x000fe200097fe43f */
[----:B------:R-:W-:Y:S01]  /*8610*/  ISETP.GT.AND P1, PT, R5, 0x1, PT ;  /* 0x000000010500780c */ /* 0x000fe20003f24270 */
[----:B------:R-:W-:Y:S01]  /*8620*/  UIADD3 UR16, UR9, 0x33200, UR16 ;  /* 0x0003320009107890 */ /* 0x000fe2000fffe010 */
[----:B------:R-:W-:Y:S01]  /*8630*/  ISETP.NE.AND P0, PT, R7, 0x11, PT ;  /* 0x000000110700780c */ /* 0x000fe20003f05270 */
[----:B------:R-:W-:Y:S01]  /*8640*/  UIADD3 UR8, UR8, 0x11200, URZ ;  /* 0x0001120008087890 */ /* 0x000fe2000fffe03f */
[----:B------:R-:W-:Y:S01]  /*8650*/  VIADD R26, R26, 0x1 ;  /* 0x000000011a1a7836 */ /* 0x000fe20000000000 */
[----:B------:R-:W-:Y:S01]  /*8660*/  UMOV UR13, 0x30000 ;  /* 0x00030000000d7882 */ /* 0x000fe20000000000 */
[----:B------:R-:W-:Y:S01]  /*8670*/  UMOV UR30, 0x0 ;  /* 0x00000000001e7882 */ /* 0x000fe20000000000 */
[----:B------:R-:W-:Y:S01]  /*8680*/  UMOV UR31, 0x10000000 ;  /* 0x10000000001f7882 */ /* 0x000fe20000000000 */
[----:B------:R-:W-:Y:S01]  /*8690*/  UMOV UR17, UR25 ;  /* 0x0000001900117c82 */ /* 0x000fe20008000000 */
[----:B------:R-:W-:Y:S01]  /*86a0*/  UMOV UR20, UR28 ;  /* 0x0000001c00147c82 */ /* 0x000fe20008000000 */
[----:B------:R-:W-:Y:S01]  /*86b0*/  UMOV UR18, UR27 ;  /* 0x0000001b00127c82 */ /* 0x000fe20008000000 */
[----:B------:R0:W-:Y:S01]  /*86c0*/  UTMALDG.3D.MULTICAST [UR24], [UR14], UR13, desc[UR30] ;  /* 0x00001e180e0073b4 */ /* 0x0001e2000801180d */
[----:B------:R-:W-:Y:S01]  /*86d0*/  UMOV UR9, UR25 ;  /* 0x0000001900097c82 */ /* 0x000fe20008000000 */
[----:B------:R-:W-:Y:S01]  /*86e0*/  UMOV UR12, UR28 ;  /* 0x0000001c000c7c82 */ /* 0x000fe20008000000 */
[----:B------:R-:W-:Y:S01]  /*86f0*/  SEL R9, RZ, 0x1, P0 ;  /* 0x00000001ff097807 */ /* 0x000fe20000000000 */
[----:B------:R-:W-:Y:S01]  /*8700*/  VIADD R25, R25, 0x20 ;  /* 0x0000002019197836 */ /* 0x000fe20000000000 */
[----:B------:R-:W-:Y:S01]  /*8710*/  SEL R7, R7, RZ, P0 ;  /* 0x000000ff07077207 */ /* 0x000fe20000000000 */
[----:B------:R-:W-:Y:S01]  /*8720*/  VIADD R24, R24, 0x40 ;  /* 0x0000004018187836 */ /* 0x000fe20000000000 */
[----:B------:R-:W-:Y:S01]  /*8730*/  LOP3.LUT R6, R6, R9, RZ, 0x3c, !PT ;  /* 0x0000000906067212 */ /* 0x000fe200078e3cff */
[----:B------:R0:W-:Y:S01]  /*8740*/  UTMALDG.3D.MULTICAST [UR16], [UR22], UR13, desc[UR30] ;  /* 0x00001e10160073b4 */ /* 0x0001e2000801180d */
[----:B------:R0:W-:Y:S02]  /*8750*/  UTMALDG.3D [UR8], [UR36], desc[UR30] ;  /* 0x00001e08240075b4 */ /* 0x0001e40008011000 */
[----:B0-----:R-:W-:Y:S05]  /*8760*/  @P1 BRA `(.L_x_166) ;  /* 0xfffffffc00141947 */ /* 0x001fea000383ffff */
.L_x_163:
[----:B------:R-:W-:Y:S05]  /*8770*/  BSYNC B1 ;  /* 0x0000000000017941 */ /* 0x000fea0003800000 */
.L_x_162:
[----:B------:R-:W-:Y:S01]  /*8780*/  LOP3.LUT P1, RZ, R13, 0xff, RZ, 0xc0, !PT ;  /* 0x000000ff0dff7812 */ /* 0x000fe2000782c0ff */
[C---:B------:R-:W-:Y:S01]  /*8790*/  IMAD.IADD R8, R14.reuse, 0x1, R11 ;  /* 0x000000010e087824 */ /* 0x040fe200078e020b */
[----:B------:R-:W-:Y:S01]  /*87a0*/  ULDC.64 UR8, c[0x0][0x750] ;  /* 0x0001d40000087ab9 */ /* 0x000fe20000000a00 */
[----:B------:R-:W-:Y:S01]  /*87b0*/  ISETP.GE.U32.AND P2, PT, R14, 0x11, PT ;  /* 0x000000110e00780c */ /* 0x000fe20003f46070 */
[----:B------:R-:W-:Y:S01]  /*87c0*/  BSSY B1, `(.L_x_167) ;  /* 0x0000069000017945 */ /* 0x000fe20003800000 */
[----:B------:R-:W-:Y:S01]  /*87d0*/  IMAD.MOV.U32 R20, RZ, RZ, -0x1 ;  /* 0xffffffffff147424 */ /* 0x000fe200078e00ff */
[----:B------:R-:W-:Y:S01]  /*87e0*/  ISETP.GT.U32.AND P0, PT, R8, 0x10, PT ;  /* 0x000000100800780c */ /* 0x000fe20003f04070 */
[----:B------:R-:W-:Y:S01]  /*87f0*/  IMAD.MOV.U32 R19, RZ, RZ, -0x1 ;  /* 0xffffffffff137424 */ /* 0x000fe200078e00ff */
[----:B------:R-:W-:Y:S02]  /*8800*/  PRMT R13, RZ, 0x7610, R13 ;  /* 0x00007610ff0d7816 */ /* 0x000fe4000000000d */
[----:B------:R-:W-:-:S03]  /*8810*/  ISETP.LT.U32.AND P0, PT, R14, 0x11, P0 ;  /* 0x000000110e00780c */ /* 0x000fc60000701070 */
[----:B------:R-:W0:Y:S01]  /*8820*/  @P1 S2R R6, SR_CgaCtaId ;  /* 0x0000000000061919 */ /* 0x000e220000008800 */
[----:B------:R-:W-:-:S04]  /*8830*/  @P1 MOV R5, 0x400 ;  /* 0x0000040000051802 */ /* 0x000fc80000000f00 */
[----:B0-----:R-:W-:Y:S01]  /*8840*/  @P1 LEA R5, R6, R5, 0x18 ;  /* 0x0000000506051211 */ /* 0x001fe200078ec0ff */
[----:B------:R-:W-:-:S03]  /*8850*/  IMAD.WIDE.U32 R6, R8, -0xf0f0f0f, RZ ;  /* 0xf0f0f0f108067825 */ /* 0x000fc600078e00ff */
[----:B------:R0:W-:Y:S01]  /*8860*/  @P1 SYNCS.ARRIVE.TRANS64.A1T0 RZ, [R5+URZ+0x128], RZ ;  /* 0x000128ff05ff19a7 */ /* 0x0001e2000810003f */
[----:B------:R-:W-:Y:S02]  /*8870*/  IADD3 R2, P1, R2, UR32, RZ ;  /* 0x0000002002027c10 */ /* 0x000fe4000ff3e0ff */
[----:B------:R-:W-:Y:S02]  /*8880*/  SHF.R.U32.HI R7, RZ, 0x4, R7 ;  /* 0x00000004ff077819 */ /* 0x000fe40000011607 */
[----:B------:R-:W-:Y:S02]  /*8890*/  IADD3.X R3, R3, UR7, RZ, P1, !PT ;  /* 0x0000000703037c10 */ /* 0x000fe40008ffe4ff */
[----:B------:R-:W-:Y:S01]  /*88a0*/  PRMT R6, RZ, 0x7610, R6 ;  /* 0x00007610ff067816 */ /* 0x000fe20000000006 */
[----:B------:R-:W-:Y:S01]  /*88b0*/  IMAD R11, R7, -0x11, R8 ;  /* 0xffffffef070b7824 */ /* 0x000fe200078e0208 */
[----:B0-----:R-:W-:Y:S02]  /*88c0*/  SEL R5, RZ, 0x1, !P0 ;  /* 0x00000001ff057807 */ /* 0x001fe40004000000 */
[----:B------:R-:W-:-:S02]  /*88d0*/  ISETP.GE.U32.AND P0, PT, R2, UR8, PT ;  /* 0x0000000802007c0c */ /* 0x000fc4000bf06070 */
[----:B------:R-:W-:Y:S01]  /*88e0*/  LOP3.LUT R10, R10, R5, RZ, 0x3c, !PT ;  /* 0x000000050a0a7212 */ /* 0x000fe200078e3cff */
[----:B------:R-:W-:Y:S01]  /*88f0*/  IMAD.MOV.U32 R5, RZ, RZ, -0x1 ;  /* 0xffffffffff057424 */ /* 0x000fe200078e00ff */
[----:B------:R-:W-:Y:S02]  /*8900*/  ISETP.GE.U32.AND.EX P0, PT, R3, UR9, PT, P0 ;  /* 0x0000000903007c0c */ /* 0x000fe4000bf06100 */
[----:B------:R-:W-:-:S11]  /*8910*/  @P2 LOP3.LUT R10, R10, 0x1, R7, 0x78, !PT ;  /* 0x000000010a0a2812 */ /* 0x000fd600078e7807 */
[----:B------:R-:W-:Y:S05]  /*8920*/  @P0 BRA `(.L_x_168) ;  /* 0x0000000400480947 */ /* 0x000fea0003800000 */
[----:B------:R-:W0:Y:S01]  /*8930*/  S2R R5, SR_CTAID.X ;  /* 0x0000000000057919 */ /* 0x000e220000002500 */
[----:B------:R-:W-:Y:S01]  /*8940*/  ULDC UR8, c[0x0][0x150] ;  /* 0x0000540000087ab9 */ /* 0x000fe20000000800 */
[----:B------:R-:W1:Y:S01]  /*8950*/  LDC R8, c[0x0][0x144] ;  /* 0x00005100ff087b82 */ /* 0x000e620000000800 */
[----:B------:R-:W-:Y:S01]  /*8960*/  ULDC UR11, c[0x0][0x730] ;  /* 0x0001cc00000b7ab9 */ /* 0x000fe20000000800 */
[----:B------:R-:W2:Y:S01]  /*8970*/  S2R R21, SR_CTAID.Y ;  /* 0x0000000000157919 */ /* 0x000ea20000002600 */
[----:B------:R-:W-:-:S05]  /*8980*/  ULDC UR12, c[0x0][0x154] ;  /* 0x00005500000c7ab9 */ /* 0x000fca0000000800 */
[----:B------:R-:W3:Y:S01]  /*8990*/  LDC R20, c[0x0][0x148] ;  /* 0x00005200ff147b82 */ /* 0x000ee20000000800 */
[----:B0-----:R-:W-:Y:S02]  /*89a0*/  I2FP.F32.U32 R6, R5 ;  /* 0x0000000500067245 */ /* 0x001fe40000201000 */
[----:B--2---:R-:W-:-:S03]  /*89b0*/  I2FP.F32.U32 R22, R21 ;  /* 0x0000001500167245 */ /* 0x004fc60000201000 */
[----:B------:R-:W-:Y:S01]  /*89c0*/  FMUL R7, R6, UR8 ;  /* 0x0000000806077c20 */ /* 0x000fe20008400000 */
[----:B------:R-:W-:Y:S02]  /*89d0*/  ULDC.64 UR8, c[0x0][0x728] ;  /* 0x0001ca0000087ab9 */ /* 0x000fe40000000a00 */
[----:B------:R-:W-:-:S03]  /*89e0*/  ISETP.NE.U32.AND P0, PT, RZ, UR8, PT ;  /* 0x00000008ff007c0c */ /* 0x000fc6000bf05070 */
[----:B------:R-:W0:Y:S01]  /*89f0*/  F2I.U32.TRUNC.NTZ R7, R7 ;  /* 0x0000000700077305 */ /* 0x000e22000020f000 */
[----:B------:R-:W-:Y:S01]  /*8a00*/  ISETP.NE.AND.EX P0, PT, RZ, UR9, PT, P0 ;  /* 0x00000009ff007c0c */ /* 0x000fe2000bf05300 */
[----:B0-----:R-:W-:Y:S02]  /*8a10*/  IMAD.MOV R6, RZ, RZ, -R7 ;  /* 0x000000ffff067224 */ /* 0x001fe400078e0a07 */
[----:B------:R-:W-:Y:S02]  /*8a20*/  IMAD.MOV.U32 R7, RZ, RZ, R3 ;  /* 0x000000ffff077224 */ /* 0x000fe400078e0003 */
[----:B-1----:R-:W-:Y:S02]  /*8a30*/  IMAD R5, R8, R6, R5 ;  /* 0x0000000608057224 */ /* 0x002fe400078e0205 */
[----:B------:R-:W-:-:S06]  /*8a40*/  IMAD.MOV.U32 R6, RZ, RZ, R2 ;  /* 0x000000ffff067224 */ /* 0x000fcc00078e0002 */
[----:B---3--:R-:W-:Y:S05]  /*8a50*/  @!P0 BRA `(.L_x_169) ;  /* 0x0000000000288947 */ /* 0x008fea0003800000 */
[----:B------:R-:W-:Y:S02]  /*8a60*/  ULDC UR10, c[0x0][0x734] ;  /* 0x0001cd00000a7ab9 */ /* 0x000fe40000000800 */
[----:B------:R-:W-:-:S05]  /*8a70*/  IADD3 R7, P0, R2, UR10, RZ ;  /* 0x0000000a02077c10 */ /* 0x000fca000ff1e0ff */
[----:B------:R-:W-:-:S04]  /*8a80*/  IMAD.X R19, RZ, RZ, R3, P0 ;  /* 0x000000ffff137224 */ /* 0x000fc800000e0603 */
[----:B------:R-:W-:-:S04]  /*8a90*/  IMAD.WIDE.U32 R8, R19, UR8, RZ ;  /* 0x0000000813087c25 */ /* 0x000fc8000f8e00ff */
[----:B------:R-:W-:-:S04]  /*8aa0*/  IMAD.WIDE.U32 R8, P0, R7, UR9, R8 ;  /* 0x0000000907087c25 */ /* 0x000fc8000f800008 */
[----:B------:R-:W-:-:S04]  /*8ab0*/  IMAD.WIDE.U32 R6, R7, UR8, RZ ;  /* 0x0000000807067c25 */ /* 0x000fc8000f8e00ff */
[----:B------:R-:W-:Y:S01]  /*8ac0*/  IMAD.MOV.U32 R6, RZ, RZ, R9 ;  /* 0x000000ffff067224 */ /* 0x000fe200078e0009 */
[----:B------:R-:W-:Y:S01]  /*8ad0*/  IADD3 RZ, P1, R7, R8, RZ ;  /* 0x0000000807ff7210 */ /* 0x000fe20007f3e0ff */
[----:B------:R-:W-:-:S04]  /*8ae0*/  IMAD.X R7, RZ, RZ, RZ, P0 ;  /* 0x000000ffff077224 */ /* 0x000fc800000e06ff */
[----:B------:R-:W-:-:S08]  /*8af0*/  IMAD.WIDE.U32.X R6, R19, UR9, R6, P1 ;  /* 0x0000000913067c25 */ /* 0x000fd000088e0406 */
.L_x_169:
[--C-:B------:R-:W-:Y:S01]  /*8b00*/  SHF.R.U64 R19, R6, UR11, R7.reuse ;  /* 0x0000000b06137c19 */ /* 0x100fe20008001207 */
[----:B------:R-:W-:Y:S01]  /*8b10*/  FMUL R22, R22, UR12 ;  /* 0x0000000c16167c20 */ /* 0x000fe20008400000 */
[----:B------:R-:W-:Y:S01]  /*8b20*/  SHF.R.U32.HI R6, RZ, UR11, R7 ;  /* 0x0000000bff067c19 */ /* 0x000fe20008011607 */
[----:B------:R-:W-:Y:S01]  /*8b30*/  ULDC.64 UR8, c[0x0][0x720] ;  /* 0x0001c80000087ab9 */ /* 0x000fe20000000a00 */
[----:B------:R-:W-:Y:S01]  /*8b40*/  IADD3 R7, P0, RZ, -R19, RZ ;  /* 0x80000013ff077210 */ /* 0x000fe20007f1e0ff */
[----:B------:R-:W-:Y:S02]  /*8b50*/  ULDC.64 UR10, c[0x0][0x740] ;  /* 0x0001d000000a7ab9 */ /* 0x000fe40000000a00 */
[----:B------:R-:W0:Y:S02]  /*8b60*/  F2I.U32.TRUNC.NTZ R22, R22 ;  /* 0x0000001600167305 */ /* 0x000e24000020f000 */
[----:B------:R-:W-:Y:S01]  /*8b70*/  IMAD.X R6, RZ, RZ, ~R6, P0 ;  /* 0x000000ffff067224 */ /* 0x000fe200000e0e06 */
[----:B------:R-:W-:-:S03]  /*8b80*/  ISETP.NE.U32.AND P0, PT, RZ, UR10, PT ;  /* 0x0000000aff007c0c */ /* 0x000fc6000bf05070 */
[----:B------:R-:W-:Y:S01]  /*8b90*/  IMAD R6, R6, UR8, RZ ;  /* 0x0000000806067c24 */ /* 0x000fe2000f8e02ff */
[----:B------:R-:W-:-:S03]  /*8ba0*/  ISETP.NE.AND.EX P0, PT, RZ, UR11, PT, P0 ;  /* 0x0000000bff007c0c */ /* 0x000fc6000bf05300 */
[C---:B------:R-:W-:Y:S02]  /*8bb0*/  IMAD R9, R7.reuse, UR9, R6 ;  /* 0x0000000907097c24 */ /* 0x040fe4000f8e0206 */
[----:B------:R-:W-:Y:S01]  /*8bc0*/  IMAD.WIDE.U32 R6, R7, UR8, R2 ;  /* 0x0000000807067c25 */ /* 0x000fe2000f8e0002 */
[----:B------:R-:W-:-:S03]  /*8bd0*/  ULDC UR8, c[0x0][0x718] ;  /* 0x0001c60000087ab9 */ /* 0x000fc60000000800 */
[----:B0-----:R-:W-:Y:S02]  /*8be0*/  IMAD.MOV R8, RZ, RZ, -R22 ;  /* 0x000000ffff087224 */ /* 0x001fe400078e0a16 */
[----:B------:R-:W-:Y:S02]  /*8bf0*/  IMAD.IADD R7, R7, 0x1, R9 ;  /* 0x0000000107077824 */ /* 0x000fe400078e0209 */
[----:B------:R-:W-:-:S03]  /*8c00*/  @P3 IMAD R5, R20, R8, R21 ;  /* 0x0000000814053224 */ /* 0x000fc600078e0215 */
[--C-:B------:R-:W-:Y:S02]  /*8c10*/  SHF.R.U64 R20, R6, UR8, R7.reuse ;  /* 0x0000000806147c19 */ /* 0x100fe40008001207 */
[----:B------:R-:W-:Y:S01]  /*8c20*/  SHF.R.U32.HI R7, RZ, UR8, R7 ;  /* 0x00000008ff077c19 */ /* 0x000fe20008011607 */
[----:B------:R-:W-:-:S03]  /*8c30*/  ULDC UR8, c[0x0][0x708] ;  /* 0x0001c20000087ab9 */ /* 0x000fc60000000800 */
[--C-:B------:R-:W-:Y:S02]  /*8c40*/  SHF.R.U64 R22, R20, UR8, R7.reuse ;  /* 0x0000000814167c19 */ /* 0x100fe40008001207 */
[----:B------:R-:W-:Y:S01]  /*8c50*/  SHF.R.U32.HI R7, RZ, UR8, R7 ;  /* 0x00000008ff077c19 */ /* 0x000fe20008011607 */
[----:B------:R-:W-:-:S03]  /*8c60*/  ULDC UR8, c[0x0][0x758] ;  /* 0x0001d60000087ab9 */ /* 0x000fc60000000800 */
[--C-:B------:R-:W-:Y:S02]  /*8c70*/  SHF.R.U64 R21, R22, UR8, R7.reuse ;  /* 0x0000000816157c19 */ /* 0x100fe40008001207 */
[----:B------:R-:W-:-:S03]  /*8c80*/  SHF.R.U32.HI R23, RZ, UR8, R7 ;  /* 0x00000008ff177c19 */ /* 0x000fc60008011607 */
[----:B------:R-:W-:Y:S02]  /*8c90*/  IMAD.MOV.U32 R6, RZ, RZ, R21 ;  /* 0x000000ffff067224 */ /* 0x000fe400078e0015 */
[----:B------:R-:W-:Y:S01]  /*8ca0*/  IMAD.MOV.U32 R7, RZ, RZ, R23 ;  /* 0x000000ffff077224 */ /* 0x000fe200078e0017 */
[----:B------:R-:W-:Y:S06]  /*8cb0*/  @!P0 BRA `(.L_x_170) ;  /* 0x0000000000288947 */ /* 0x000fec0003800000 */
        /* <DEDUP_REMOVED lines=10> */
.L_x_170:
[----:B------:R-:W-:Y:S01]  /*8d60*/  ULDC UR8, c[0x0][0x748] ;  /* 0x0001d20000087ab9 */ /* 0x000fe20000000800 */
[----:B------:R-:W-:Y:S01]  /*8d70*/  ULDC UR9, c[0x0][0x710] ;  /* 0x0001c40000097ab9 */ /* 0x000fe20000000800 */
[----:B------:R-:W-:Y:S01]  /*8d80*/  SHF.R.U64 R7, R6, UR8, R7 ;  /* 0x0000000806077c19 */ /* 0x000fe20008001207 */
[----:B------:R-:W-:Y:S01]  /*8d90*/  ULDC UR8, c[0x0][0x738] ;  /* 0x0001ce0000087ab9 */ /* 0x000fe20000000800 */
[----:B------:R-:W-:Y:S02]  /*8da0*/  LOP3.LUT R6, R22, UR6, RZ, 0xc0, !PT ;  /* 0x0000000616067c12 */ /* 0x000fe4000f8ec0ff */
[----:B------:R-:W-:Y:S01]  /*8db0*/  LOP3.LUT R22, R20, UR4, RZ, 0xc0, !PT ;  /* 0x0000000414167c12 */ /* 0x000fe2000f8ec0ff */
[----:B------:R-:W-:Y:S02]  /*8dc0*/  IMAD.MOV R8, RZ, RZ, -R7 ;  /* 0x000000ffff087224 */ /* 0x000fe400078e0a07 */
[----:B------:R-:W-:Y:S02]  /*8dd0*/  IMAD R6, R7, UR5, R6 ;  /* 0x0000000507067c24 */ /* 0x000fe4000f8e0206 */
[----:B------:R-:W-:Y:S01]  /*8de0*/  IMAD R21, R8, UR8, R21 ;  /* 0x0000000808157c24 */ /* 0x000fe2000f8e0215 */
[----:B------:R-:W-:Y:S01]  /*8df0*/  ULDC UR8, c[0x0][0x700] ;  /* 0x0001c00000087ab9 */ /* 0x000fe20000000800 */
[----:B------:R-:W-:-:S02]  /*8e00*/  IMAD R20, R6, UR9, R5 ;  /* 0x0000000906147c24 */ /* 0x000fc4000f8e0205 */
[----:B------:R-:W-:Y:S02]  /*8e10*/  IMAD R21, R21, UR8, R22 ;  /* 0x0000000815157c24 */ /* 0x000fe4000f8e0216 */
[----:B------:R-:W-:-:S03]  /*8e20*/  IMAD.MOV.U32 R6, RZ, RZ, 0x1 ;  /* 0x00000001ff067424 */ /* 0x000fc600078e00ff */
[----:B------:R-:W-:Y:S02]  /*8e30*/  SEL R5, R21, R20, !P3 ;  /* 0x0000001415057207 */ /* 0x000fe40005800000 */
[----:B------:R-:W-:-:S07]  /*8e40*/  SEL R20, R20, R21, !P3 ;  /* 0x0000001514147207 */ /* 0x000fce0005800000 */
.L_x_168:
[----:B------:R-:W-:Y:S05]  /*8e50*/  BSYNC B1 ;  /* 0x0000000000017941 */ /* 0x000fea0003800000 */
.L_x_167:
[----:B------:R-:W-:-:S13]  /*8e60*/  LOP3.LUT P0, RZ, R6, 0xff, RZ, 0xc0, !PT ;  /* 0x000000ff06ff7812 */ /* 0x000fda000780c0ff */
[----:B------:R-:W-:Y:S05]  /*8e70*/  @P0 BRA `(.L_x_171) ;  /* 0xfffffff400180947 */ /* 0x000fea000383ffff */
[----:B------:R-:W-:Y:S05]  /*8e80*/  BSYNC B0 ;  /* 0x0000000000007941 */ /* 0x000fea0003800000 */
.L_x_160:
[----:B------:R-:W-:-:S03]  /*8e90*/  UMOV UR8, 0xffffffff ;  /* 0xffffffff00087882 */ /* 0x000fc60000000000 */
[----:B------:R-:W-:Y:S05]  /*8ea0*/  BRA.DIV UR8, `(.L_x_172) ;  /* 0x0000000a08d87947 */ /* 0x000fea000b800000 */
[----:B------:R-:W-:-:S13]  /*8eb0*/  ELECT P0, URZ, PT ;  /* 0x00000000003f782f */ /* 0x000fda0003800000 */
.L_x_199:
[----:B------:R-:W-:Y:S04]  /*8ec0*/  BSSY B0, `(.L_x_173) ;  /* 0x00000a0000007945 */ /* 0x000fe80003800000 */
[----:B------:R-:W-:Y:S05]  /*8ed0*/  @!P0 BRA `(.L_x_174) ;  /* 0x0000000800788947 */ /* 0x000fea0003800000 */
[----:B------:R-:W-:-:S04]  /*8ee0*/  LOP3.LUT R4, R4, 0x2, RZ, 0xfc, !PT ;  /* 0x0000000204047812 */ /* 0x000fc800078efcff */
[----:B------:R-:W-:-:S13]  /*8ef0*/  ISETP.NE.AND P0, PT, R4, 0x3, PT ;  /* 0x000000030400780c */ /* 0x000fda0003f05270 */
[----:B------:R-:W-:Y:S05]  /*8f00*/  @!P0 BRA `(.L_x_175) ;  /* 0x0000000000048947 */ /* 0x000fea0003800000 */
[----:B------:R-:W-:Y:S01]  /*8f10*/  BPT.TRAP 0x1 ;  /* 0x000000040000795c */ /* 0x000fe20000300000 */
.L_x_175:
[----:B------:R-:W0:Y:S01]  /*8f20*/  S2R R3, SR_CgaCtaId ;  /* 0x0000000000037919 */ /* 0x000e220000008800 */
[----:B------:R-:W-:Y:S02]  /*8f30*/  MOV R0, 0x400 ;  /* 0x0000040000007802 */ /* 0x000fe40000000f00 */
[----:B------:R-:W-:Y:S02]  /*8f40*/  SHF.L.U32 R2, R10, 0x1f, RZ ;  /* 0x0000001f0a027819 */ /* 0x000fe400000006ff */
[----:B0-----:R-:W-:-:S05]  /*8f50*/  LEA R0, R3, R0, 0x18 ;  /* 0x0000000003007211 */ /* 0x001fca00078ec0ff */
[----:B------:R-:W-:-:S04]  /*8f60*/  VIADD R0, R0, 0x88 ;  /* 0x0000008800007836 */ /* 0x000fc80000000000 */
[C---:B------:R-:W-:Y:S02]  /*8f70*/  IMAD R5, R11.reuse, 0x8, R0 ;  /* 0x000000080b057824 */ /* 0x040fe400078e0200 */
[----:B------:R-:W-:Y:S02]  /*8f80*/  VIADD R11, R11, 0x1 ;  /* 0x000000010b0b7836 */ /* 0x000fe40000000000 */
[----:B------:R-:W0:Y:S03]  /*8f90*/  SYNCS.PHASECHK.TRANS64.TRYWAIT P0, [R5+URZ], R2 ;  /* 0x00000002050075a7 */ /* 0x000e26000800017f */
[----:B------:R-:W-:-:S04]  /*8fa0*/  ISETP.NE.AND P1, PT, R11, 0x11, PT ;  /* 0x000000110b00780c */ /* 0x000fc80003f25270 */
[----:B------:R-:W-:Y:S02]  /*8fb0*/  SEL R3, RZ, 0x1, P1 ;  /* 0x00000001ff037807 */ /* 0x000fe40000800000 */
[----:B------:R-:W-:Y:S02]  /*8fc0*/  SEL R11, R11, RZ, P1 ;  /* 0x000000ff0b0b7207 */ /* 0x000fe40000800000 */
[----:B------:R-:W-:-:S03]  /*8fd0*/  LOP3.LUT R10, R10, R3, RZ, 0x3c, !PT ;  /* 0x000000030a0a7212 */ /* 0x000fc600078e3cff */
[----:B------:R-:W-:Y:S01]  /*8fe0*/  IMAD R7, R11, 0x8, R0 ;  /* 0x000000080b077824 */ /* 0x000fe200078e0200 */
[----:B------:R-:W-:Y:S01]  /*8ff0*/  SHF.L.U32 R4, R10, 0x1f, RZ ;  /* 0x0000001f0a047819 */ /* 0x000fe200000006ff */
[----:B0-----:R-:W-:Y:S06]  /*9000*/  @!P0 BRA `(.L_x_176) ;  /* 0x0000000800a08947 */ /* 0x001fec0003800000 */
.L_x_200:
[----:B------:R-:W1:Y:S01]  /*9010*/  SYNCS.PHASECHK.TRANS64.TRYWAIT P0, [R7+URZ], R4 ;  /* 0x00000004070075a7 */ /* 0x000e62000800017f */
[----:B0-----:R-:W-:-:S05]  /*9020*/  VIADD R2, R11, 0x1 ;  /* 0x000000010b027836 */ /* 0x001fca0000000000 */
[----:B------:R-:W-:-:S04]  /*9030*/  ISETP.NE.AND P1, PT, R2, 0x11, PT ;  /* 0x000000110200780c */ /* 0x000fc80003f25270 */
[----:B------:R-:W-:Y:S02]  /*9040*/  SEL R3, RZ, 0x1, P1 ;  /* 0x00000001ff037807 */ /* 0x000fe40000800000 */
[----:B------:R-:W-:Y:S02]  /*9050*/  SEL R9, R2, RZ, P1 ;  /* 0x000000ff02097207 */ /* 0x000fe40000800000 */
[----:B------:R-:W-:-:S03]  /*9060*/  LOP3.LUT R10, R10, R3, RZ, 0x3c, !PT ;  /* 0x000000030a0a7212 */ /* 0x000fc600078e3cff */
[----:B------:R-:W-:Y:S01]  /*9070*/  IMAD R6, R9, 0x8, R0 ;  /* 0x0000000809067824 */ /* 0x000fe200078e0200 */
[----:B------:R-:W-:Y:S01]  /*9080*/  SHF.L.U32 R5, R10, 0x1f, RZ ;  /* 0x0000001f0a057819 */ /* 0x000fe200000006ff */
[----:B-1----:R-:W-:Y:S06]  /*9090*/  @!P0 BRA `(.L_x_177) ;  /* 0x0000000800908947 */ /* 0x002fec0003800000 */
.L_x_201:
[----:B------:R-:W1:Y:S01]  /*90a0*/  SYNCS.PHASECHK.TRANS64.TRYWAIT P0, [R6+URZ], R5 ;  /* 0x00000005060075a7 */ /* 0x000e62000800017f */
[----:B------:R-:W-:-:S05]  /*90b0*/  VIADD R2, R9, 0x1 ;  /* 0x0000000109027836 */ /* 0x000fca0000000000 */
[----:B------:R-:W-:-:S04]  /*90c0*/  ISETP.NE.AND P1, PT, R2, 0x11, PT ;  /* 0x000000110200780c */ /* 0x000fc80003f25270 */
[----:B------:R-:W-:Y:S02]  /*90d0*/  SEL R3, RZ, 0x1, P1 ;  /* 0x00000001ff037807 */ /* 0x000fe40000800000 */
[----:B0-----:R-:W-:Y:S02]  /*90e0*/  SEL R7, R2, RZ, P1 ;  /* 0x000000ff02077207 */ /* 0x001fe40000800000 */
[----:B------:R-:W-:-:S03]  /*90f0*/  LOP3.LUT R10, R10, R3, RZ, 0x3c, !PT ;  /* 0x000000030a0a7212 */ /* 0x000fc600078e3cff */
[----:B------:R-:W-:Y:S01]  /*9100*/  IMAD R9, R7, 0x8, R0 ;  /* 0x0000000807097824 */ /* 0x000fe200078e0200 */
[----:B------:R-:W-:Y:S01]  /*9110*/  SHF.L.U32 R4, R10, 0x1f, RZ ;  /* 0x0000001f0a047819 */ /* 0x000fe200000006ff */
[----:B-1----:R-:W-:Y:S06]  /*9120*/  @!P0 BRA `(.L_x_178) ;  /* 0x0000000800808947 */ /* 0x002fec0003800000 */
.L_x_202:
[----:B------:R-:W1:Y:S01]  /*9130*/  SYNCS.PHASECHK.TRANS64.TRYWAIT P0, [R9+URZ], R4 ;  /* 0x00000004090075a7 */ /* 0x000e62000800017f */
[----:B------:R-:W-:-:S05]  /*9140*/  VIADD R2, R7, 0x1 ;  /* 0x0000000107027836 */ /* 0x000fca0000000000 */
[----:B------:R-:W-:-:S04]  /*9150*/  ISETP.NE.AND P1, PT, R2, 0x11, PT ;  /* 0x000000110200780c */ /* 0x000fc80003f25270 */
[----:B------:R-:W-:Y:S02]  /*9160*/  SEL R3, RZ, 0x1, P1 ;  /* 0x00000001ff037807 */ /* 0x000fe40000800000 */
[----:B------:R-:W-:Y:S02]  /*9170*/  SEL R7, R2, RZ, P1 ;  /* 0x000000ff02077207 */ /* 0x000fe40000800000 */
[----:B------:R-:W-:-:S03]  /*9180*/  LOP3.LUT R10, R10, R3, RZ, 0x3c, !PT ;  /* 0x000000030a0a7212 */ /* 0x000fc600078e3cff */
[----:B0-----:R-:W-:Y:S01]  /*9190*/  IMAD R6, R7, 0x8, R0 ;  /* 0x0000000807067824 */ /* 0x001fe200078e0200 */
[----:B------:R-:W-:Y:S01]  /*91a0*/  SHF.L.U32 R5, R10, 0x1f, RZ ;  /* 0x0000001f0a057819 */ /* 0x000fe200000006ff */
[----:B-1----:R-:W-:Y:S06]  /*91b0*/  @!P0 BRA `(.L_x_179) ;  /* 0x0000000800708947 */ /* 0x002fec0003800000 */
.L_x_203:
        /* <DEDUP_REMOVED lines=9> */
.L_x_204:
        /* <DEDUP_REMOVED lines=9> */
.L_x_205:
        /* <DEDUP_REMOVED lines=9> */
.L_x_206:
        /* <DEDUP_REMOVED lines=9> */
.L_x_207:
        /* <DEDUP_REMOVED lines=9> */
.L_x_208:
        /* <DEDUP_REMOVED lines=9> */
.L_x_209:
        /* <DEDUP_REMOVED lines=9> */
.L_x_210:
        /* <DEDUP_REMOVED lines=9> */
.L_x_211:
        /* <DEDUP_REMOVED lines=9> */
.L_x_212:
[----:B------:R-:W1:Y:S01]  /*96d0*/  SYNCS.PHASECHK.TRANS64.TRYWAIT P0, [R9+URZ], R4 ;  /* 0x00000004090075a7 */ /* 0x000e62000800017f */
[----:B------:R-:W-:-:S05]  /*96e0*/  VIADD R2, R7, 0x1 ;  /* 0x0000000107027836 */ /* 0x000fca0000000000 */
[----:B------:R-:W-:-:S04]  /*96f0*/  ISETP.NE.AND P1, PT, R2, 0x11, PT ;  /* 0x000000110200780c */ /* 0x000fc80003f25270 */
[----:B------:R-:W-:Y:S02]  /*9700*/  SEL R3, RZ, 0x1, P1 ;  /* 0x00000001ff037807 */ /* 0x000fe40000800000 */
[----:B------:R-:W-:Y:S02]  /*9710*/  SEL R7, R2, RZ, P1 ;  /* 0x000000ff02077207 */ /* 0x000fe40000800000 */
[----:B------:R-:W-:-:S03]  /*9720*/  LOP3.LUT R10, R10, R3, RZ, 0x3c, !PT ;  /* 0x000000030a0a7212 */ /* 0x000fc600078e3cff */
[----:B------:R-:W-:Y:S01]  /*9730*/  IMAD R8, R7, 0x8, R0 ;  /* 0x0000000807087824 */ /* 0x000fe200078e0200 */
[----:B0-----:R-:W-:Y:S01]  /*9740*/  SHF.L.U32 R5, R10, 0x1f, RZ ;  /* 0x0000001f0a057819 */ /* 0x001fe200000006ff */
[----:B-1----:R-:W-:Y:S06]  /*9750*/  @!P0 BRA `(.L_x_189) ;  /* 0x0000000400d08947 */ /* 0x002fec0003800000 */
.L_x_213:
[----:B------:R-:W1:Y:S01]  /*9760*/  SYNCS.PHASECHK.TRANS64.TRYWAIT P0, [R8+URZ], R5 ;  /* 0x00000005080075a7 */ /* 0x000e62000800017f */
[----:B------:R-:W-:-:S05]  /*9770*/  VIADD R2, R7, 0x1 ;  /* 0x0000000107027836 */ /* 0x000fca0000000000 */
[----:B------:R-:W-:-:S04]  /*9780*/  ISETP.NE.AND P1, PT, R2, 0x11, PT ;  /* 0x000000110200780c */ /* 0x000fc80003f25270 */
[----:B------:R-:W-:Y:S02]  /*9790*/  SEL R3, RZ, 0x1, P1 ;  /* 0x00000001ff037807 */ /* 0x000fe40000800000 */
[----:B------:R-:W-:Y:S02]  /*97a0*/  SEL R7, R2, RZ, P1 ;  /* 0x000000ff02077207 */ /* 0x000fe40000800000 */
[----:B0-----:R-:W-:-:S03]  /*97b0*/  LOP3.LUT R9, R10, R3, RZ, 0x3c, !PT ;  /* 0x000000030a097212 */ /* 0x001fc600078e3cff */
[----:B------:R-:W-:Y:S01]  /*97c0*/  IMAD R11, R7, 0x8, R0 ;  /* 0x00000008070b7824 */ /* 0x000fe200078e0200 */
[----:B------:R-:W-:Y:S01]  /*97d0*/  SHF.L.U32 R6, R9, 0x1f, RZ ;  /* 0x0000001f09067819 */ /* 0x000fe200000006ff */
[----:B-1----:R-:W-:Y:S06]  /*97e0*/  @!P0 BRA `(.L_x_190) ;  /* 0x0000000400c08947 */ /* 0x002fec0003800000 */
.L_x_214:
[----:B------:R-:W1:Y:S01]  /*97f0*/  SYNCS.PHASECHK.TRANS64.TRYWAIT P0, [R11+URZ], R6 ;  /* 0x000000060b0075a7 */ /* 0x000e62000800017f */
[----:B------:R-:W-:-:S05]  /*9800*/  VIADD R2, R7, 0x1 ;  /* 0x0000000107027836 */ /* 0x000fca0000000000 */
[----:B------:R-:W-:-:S04]  /*9810*/  ISETP.NE.AND P1, PT, R2, 0x11, PT ;  /* 0x000000110200780c */ /* 0x000fc80003f25270 */
[----:B------:R-:W-:Y:S02]  /*9820*/  SEL R4, RZ, 0x1, P1 ;  /* 0x00000001ff047807 */ /* 0x000fe40000800000 */
[----:B------:R-:W-:Y:S02]  /*9830*/  SEL R3, R2, RZ, P1 ;  /* 0x000000ff02037207 */ /* 0x000fe40000800000 */
[----:B------:R-:W-:Y:S01]  /*9840*/  LOP3.LUT R4, R9, R4, RZ, 0x3c, !PT ;  /* 0x0000000409047212 */ /* 0x000fe200078e3cff */
[----:B-1----:R-:W-:Y:S06]  /*9850*/  @!P0 BRA `(.L_x_191) ;  /* 0x0000000400b88947 */ /* 0x002fec0003800000 */
.L_x_215:
[----:B------:R-:W-:Y:S01]  /*9860*/  IMAD R3, R3, 0x8, R0 ;  /* 0x0000000803037824 */ /* 0x000fe200078e0200 */
[----:B------:R-:W-:-:S07]  /*9870*/  SHF.L.U32 R0, R4, 0x1f, RZ ;  /* 0x0000001f04007819 */ /* 0x000fce00000006ff */
.L_x_192:
[----:B--2---:R2:W3:Y:S02]  /*9880*/  SYNCS.PHASECHK.TRANS64.TRYWAIT P0, [R3+URZ], R0 ;  /* 0x00000000030075a7 */ /* 0x0044e4000800017f */
[----:B---3--:R-:W-:Y:S05]  /*9890*/  @!P0 NANOSLEEP.SYNCS 0x989680 ;  /* 0x009896800000895d */ /* 0x008fea0003900000 */
[----:B------:R-:W3:Y:S02]  /*98a0*/  @!P0 SYNCS.PHASECHK.TRANS64 P0, [R3+URZ], R0 ;  /* 0x00000000030085a7 */ /* 0x000ee4000800007f */
[----:B---3--:R-:W-:Y:S05]  /*98b0*/  @!P0 BRA `(.L_x_192) ;  /* 0xfffffffc00f08947 */ /* 0x008fea000383ffff */
.L_x_174:
[----:B------:R-:W-:Y:S05]  /*98c0*/  BSYNC B0 ;  /* 0x0000000000007941 */ /* 0x000fea0003800000 */
.L_x_173:
[----:B------:R-:W-:Y:S05]  /*98d0*/  EXIT ;  /* 0x000000000000794d */ /* 0x000fea0003800000 */
.L_x_22:
[----:B-1----:R-:W-:-:S04]  /*98e0*/  IMAD.U32 R202, RZ, RZ, UR11 ;  /* 0x0000000bffca7e24 */ /* 0x002fc8000f8e00ff */
[----:B------:R1:W3:Y:S03]  /*98f0*/  SYNCS.PHASECHK.TRANS64.TRYWAIT P1, [R202+URZ], R15 ;  /* 0x0000000fca0075a7 */ /* 0x0002e6000802017f */
[----:B---3--:R-:W-:Y:S05]  /*9900*/  @!P1 NANOSLEEP.SYNCS 0x989680 ;  /* 0x009896800000995d */ /* 0x008fea0003900000 */
[----:B------:R-:W3:Y:S02]  /*9910*/  @!P1 SYNCS.PHASECHK.TRANS64 P1, [R202+URZ], R15 ;  /* 0x0000000fca0095a7 */ /* 0x000ee4000802007f */
[----:B---3--:R-:W-:Y:S05]  /*9920*/  @!P1 BRA `(.L_x_22) ;  /* 0xfffffffc00ec9947 */ /* 0x008fea000383ffff */
[----:B------:R-:W-:Y:S05]  /*9930*/  BRA `(.L_x_21) ;  /* 0xffffff8000c47947 */ /* 0x000fea000383ffff */
.L_x_161:
[----:B------:R-:W-:Y:S01]  /*9940*/  BSSY B1, `(.L_x_193) ;  /* 0x0000006000017945 */ /* 0x000fe20003800000 */
[----:B------:R-:W-:-:S07]  /*9950*/  IMAD.MOV.U32 R6, RZ, RZ, -0x1 ;  /* 0xffffffffff067424 */ /* 0x000fce00078e00ff */
[----:B------:R-:W-:Y:S05]  /*9960*/  WARPSYNC.COLLECTIVE R6, `(.L_x_194) ;  /* 0x00000000060c7348 */ /* 0x000fea0003c00000 */
[----:B------:R-:W-:Y:S02]  /*9970*/  ELECT P0, UR62, PT ;  /* 0x00000000003e782f */ /* 0x000fe40003800000 */
[----:B------:R-:W-:Y:S01]  /*9980*/  MOV R6, UR62 ;  /* 0x0000003e00067c02 */ /* 0x000fe20008000f00 */
[----:B------:R-:W-:Y:S10]  /*9990*/  ENDCOLLECTIVE ;  /* 0x000000000000791b */ /* 0x000ff40003800000 */
.L_x_194:
[----:B------:R-:W-:Y:S05]  /*99a0*/  BSYNC B1 ;  /* 0x0000000000017941 */ /* 0x000fea0003800000 */
.L_x_193:
[----:B------:R-:W-:Y:S05]  /*99b0*/  BRA `(.L_x_195) ;  /* 0xffffffe800547947 */ /* 0x000fea000383ffff */
.L_x_164:
[----:B-1----:R1:W2:Y:S02]  /*99c0*/  SYNCS.PHASECHK.TRANS64.TRYWAIT P0, [R23+URZ+0x88], R8 ;  /* 0x00008808170075a7 */ /* 0x0022a4000800017f */
[----:B--2---:R-:W-:Y:S05]  /*99d0*/  @!P0 NANOSLEEP.SYNCS 0x989680 ;  /* 0x009896800000895d */ /* 0x004fea0003900000 */
[----:B------:R-:W2:Y:S02]  /*99e0*/  @!P0 SYNCS.PHASECHK.TRANS64 P0, [R23+URZ+0x88], R8 ;  /* 0x00008808170085a7 */ /* 0x000ea4000800007f */
[----:B--2---:R-:W-:Y:S05]  /*99f0*/  @!P0 BRA `(.L_x_164) ;  /* 0xfffffffc00f08947 */ /* 0x004fea000383ffff */
[----:B------:R-:W-:Y:S05]  /*9a00*/  BRA `(.L_x_196) ;  /* 0xffffffe800907947 */ /* 0x000fea000383ffff */
.L_x_172:
[----:B------:R-:W-:Y:S01]  /*9a10*/  BSSY B0, `(.L_x_197) ;  /* 0x0000006000007945 */ /* 0x000fe20003800000 */
[----:B------:R-:W-:-:S07]  /*9a20*/  IMAD.MOV.U32 R6, RZ, RZ, -0x1 ;  /* 0xffffffffff067424 */ /* 0x000fce00078e00ff */
[----:B------:R-:W-:Y:S05]  /*9a30*/  WARPSYNC.COLLECTIVE R6, `(.L_x_198) ;  /* 0x00000000060c7348 */ /* 0x000fea0003c00000 */
[----:B------:R-:W-:Y:S02]  /*9a40*/  ELECT P0, UR62, PT ;  /* 0x00000000003e782f */ /* 0x000fe40003800000 */
[----:B------:R-:W-:Y:S01]  /*9a50*/  MOV R6, UR62 ;  /* 0x0000003e00067c02 */ /* 0x000fe20008000f00 */
[----:B------:R-:W-:Y:S10]  /*9a60*/  ENDCOLLECTIVE ;  /* 0x000000000000791b */ /* 0x000ff40003800000 */
.L_x_198:
[----:B------:R-:W-:Y:S05]  /*9a70*/  BSYNC B0 ;  /* 0x0000000000007941 */ /* 0x000fea0003800000 */
.L_x_197:
[----:B------:R-:W-:Y:S05]  /*9a80*/  BRA `(.L_x_199) ;  /* 0xfffffff4000c7947 */ /* 0x000fea000383ffff */
.L_x_176:
[----:B0-----:R0:W1:Y:S02]  /*9a90*/  SYNCS.PHASECHK.TRANS64.TRYWAIT P0, [R5+URZ], R2 ;  /* 0x00000002050075a7 */ /* 0x001064000800017f */
[----:B-1----:R-:W-:Y:S05]  /*9aa0*/  @!P0 NANOSLEEP.SYNCS 0x989680 ;  /* 0x009896800000895d */ /* 0x002fea0003900000 */
[----:B------:R-:W1:Y:S02]  /*9ab0*/  @!P0 SYNCS.PHASECHK.TRANS64 P0, [R5+URZ], R2 ;  /* 0x00000002050085a7 */ /* 0x000e64000800007f */
[----:B-1----:R-:W-:Y:S05]  /*9ac0*/  @!P0 BRA `(.L_x_176) ;  /* 0xfffffffc00f08947 */ /* 0x002fea000383ffff */
[----:B------:R-:W-:Y:S05]  /*9ad0*/  BRA `(.L_x_200) ;  /* 0xfffffff4004c7947 */ /* 0x000fea000383ffff */
.L_x_177:
[----:B0-----:R0:W1:Y:S02]  /*9ae0*/  SYNCS.PHASECHK.TRANS64.TRYWAIT P0, [R7+URZ], R4 ;  /* 0x00000004070075a7 */ /* 0x001064000800017f */
[----:B-1----:R-:W-:Y:S05]  /*9af0*/  @!P0 NANOSLEEP.SYNCS 0x989680 ;  /* 0x009896800000895d */ /* 0x002fea0003900000 */
[----:B------:R-:W1:Y:S02]  /*9b00*/  @!P0 SYNCS.PHASECHK.TRANS64 P0, [R7+URZ], R4 ;  /* 0x00000004070085a7 */ /* 0x000e64000800007f */
[----:B-1----:R-:W-:Y:S05]  /*9b10*/  @!P0 BRA `(.L_x_177) ;  /* 0xfffffffc00f08947 */ /* 0x002fea000383ffff */
[----:B------:R-:W-:Y:S05]  /*9b20*/  BRA `(.L_x_201) ;  /* 0xfffffff4005c7947 */ /* 0x000fea000383ffff */
.L_x_178:
[----:B0-----:R0:W1:Y:S02]  /*9b30*/  SYNCS.PHASECHK.TRANS64.TRYWAIT P0, [R6+URZ], R5 ;  /* 0x00000005060075a7 */ /* 0x001064000800017f */
[----:B-1----:R-:W-:Y:S05]  /*9b40*/  @!P0 NANOSLEEP.SYNCS 0x989680 ;  /* 0x009896800000895d */ /* 0x002fea0003900000 */
[----:B------:R-:W1:Y:S02]  /*9b50*/  @!P0 SYNCS.PHASECHK.TRANS64 P0, [R6+URZ], R5 ;  /* 0x00000005060085a7 */ /* 0x000e64000800007f */
[----:B-1----:R-:W-:Y:S05]  /*9b60*/  @!P0 BRA `(.L_x_178) ;  /* 0xfffffffc00f08947 */ /* 0x002fea000383ffff */
[----:B------:R-:W-:Y:S05]  /*9b70*/  BRA `(.L_x_202) ;  /* 0xfffffff4006c7947 */ /* 0x000fea000383ffff */
.L_x_179:
[----:B0-----:R0:W1:Y:S02]  /*9b80*/  SYNCS.PHASECHK.TRANS64.TRYWAIT P0, [R9+URZ], R4 ;  /* 0x00000004090075a7 */ /* 0x001064000800017f */
[----:B-1----:R-:W-:Y:S05]  /*9b90*/  @!P0 NANOSLEEP.SYNCS 0x989680 ;  /* 0x009896800000895d */ /* 0x002fea0003900000 */
[----:B------:R-:W1:Y:S02]  /*9ba0*/  @!P0 SYNCS.PHASECHK.TRANS64 P0, [R9+URZ], R4 ;  /* 0x00000004090085a7 */ /* 0x000e64000800007f */
[----:B-1----:R-:W-:Y:S05]  /*9bb0*/  @!P0 BRA `(.L_x_179) ;  /* 0xfffffffc00f08947 */ /* 0x002fea000383ffff */
[----:B------:R-:W-:Y:S05]  /*9bc0*/  BRA `(.L_x_203) ;  /* 0xfffffff4007c7947 */ /* 0x000fea000383ffff */
.L_x_180:
[----:B0-----:R0:W1:Y:S02]  /*9bd0*/  SYNCS.PHASECHK.TRANS64.TRYWAIT P0, [R6+URZ], R5 ;  /* 0x00000005060075a7 */ /* 0x001064000800017f */
[----:B-1----:R-:W-:Y:S05]  /*9be0*/  @!P0 NANOSLEEP.SYNCS 0x989680 ;  /* 0x009896800000895d */ /* 0x002fea0003900000 */
[----:B------:R-:W1:Y:S02]  /*9bf0*/  @!P0 SYNCS.PHASECHK.TRANS64 P0, [R6+URZ], R5 ;  /* 0x00000005060085a7 */ /* 0x000e64000800007f */
[----:B-1----:R-:W-:Y:S05]  /*9c00*/  @!P0 BRA `(.L_x_180) ;  /* 0xfffffffc00f08947 */ /* 0x002fea000383ffff */
[----:B------:R-:W-:Y:S05]  /*9c10*/  BRA `(.L_x_204) ;  /* 0xfffffff4008c7947 */ /* 0x000fea000383ffff */
.L_x_181:
[----:B0-----:R0:W1:Y:S02]  /*9c20*/  SYNCS.PHASECHK.TRANS64.TRYWAIT P0, [R9+URZ], R4 ;  /* 0x00000004090075a7 */ /* 0x001064000800017f */
[----:B-1----:R-:W-:Y:S05]  /*9c30*/  @!P0 NANOSLEEP.SYNCS 0x989680 ;  /* 0x009896800000895d */ /* 0x002fea0003900000 */
[----:B------:R-:W1:Y:S02]  /*9c40*/  @!P0 SYNCS.PHASECHK.TRANS64 P0, [R9+URZ], R4 ;  /* 0x00000004090085a7 */ /* 0x000e64000800007f */
[----:B-1----:R-:W-:Y:S05]  /*9c50*/  @!P0 BRA `(.L_x_181) ;  /* 0xfffffffc00f08947 */ /* 0x002fea000383ffff */
[----:B------:R-:W-:Y:S05]  /*9c60*/  BRA `(.L_x_205) ;  /* 0xfffffff4009c7947 */ /* 0x000fea000383ffff */
.L_x_182:
[----:B0-----:R0:W1:Y:S02]  /*9c70*/  SYNCS.PHASECHK.TRANS64.TRYWAIT P0, [R6+URZ], R5 ;  /* 0x00000005060075a7 */ /* 0x001064000800017f */
[----:B-1----:R-:W-:Y:S05]  /*9c80*/  @!P0 NANOSLEEP.SYNCS 0x989680 ;  /* 0x009896800000895d */ /* 0x002fea0003900000 */
[----:B------:R-:W1:Y:S02]  /*9c90*/  @!P0 SYNCS.PHASECHK.TRANS64 P0, [R6+URZ], R5 ;  /* 0x00000005060085a7 */ /* 0x000e64000800007f */
[----:B-1----:R-:W-:Y:S05]  /*9ca0*/  @!P0 BRA `(.L_x_182) ;  /* 0xfffffffc00f08947 */ /* 0x002fea000383ffff */
[----:B------:R-:W-:Y:S05]  /*9cb0*/  BRA `(.L_x_206) ;  /* 0xfffffff400ac7947 */ /* 0x000fea000383ffff */
.L_x_183:
[----:B0-----:R0:W1:Y:S02]  /*9cc0*/  SYNCS.PHASECHK.TRANS64.TRYWAIT P0, [R9+URZ], R4 ;  /* 0x00000004090075a7 */ /* 0x001064000800017f */
[----:B-1----:R-:W-:Y:S05]  /*9cd0*/  @!P0 NANOSLEEP.SYNCS 0x989680 ;  /* 0x009896800000895d */ /* 0x002fea0003900000 */
[----:B------:R-:W1:Y:S02]  /*9ce0*/  @!P0 SYNCS.PHASECHK.TRANS64 P0, [R9+URZ], R4 ;  /* 0x00000004090085a7 */ /* 0x000e64000800007f */
[----:B-1----:R-:W-:Y:S05]  /*9cf0*/  @!P0 BRA `(.L_x_183) ;  /* 0xfffffffc00f08947 */ /* 0x002fea000383ffff */
[----:B------:R-:W-:Y:S05]  /*9d00*/  BRA `(.L_x_207) ;  /* 0xfffffff400bc7947 */ /* 0x000fea000383ffff */
.L_x_184:
[----:B0-----:R0:W1:Y:S02]  /*9d10*/  SYNCS.PHASECHK.TRANS64.TRYWAIT P0, [R6+URZ], R5 ;  /* 0x00000005060075a7 */ /* 0x001064000800017f */
[----:B-1----:R-:W-:Y:S05]  /*9d20*/  @!P0 NANOSLEEP.SYNCS 0x989680 ;  /* 0x009896800000895d */ /* 0x002fea0003900000 */
[----:B------:R-:W1:Y:S02]  /*9d30*/  @!P0 SYNCS.PHASECHK.TRANS64 P0, [R6+URZ], R5 ;  /* 0x00000005060085a7 */ /* 0x000e64000800007f */
[----:B-1----:R-:W-:Y:S05]  /*9d40*/  @!P0 BRA `(.L_x_184) ;  /* 0xfffffffc00f08947 */ /* 0x002fea000383ffff */
[----:B------:R-:W-:Y:S05]  /*9d50*/  BRA `(.L_x_208) ;  /* 0xfffffff400cc7947 */ /* 0x000fea000383ffff */
.L_x_185:
[----:B0-----:R0:W1:Y:S02]  /*9d60*/  SYNCS.PHASECHK.TRANS64.TRYWAIT P0, [R9+URZ], R4 ;  /* 0x00000004090075a7 */ /* 0x001064000800017f */
[----:B-1----:R-:W-:Y:S05]  /*9d70*/  @!P0 NANOSLEEP.SYNCS 0x989680 ;  /* 0x009896800000895d */ /* 0x002fea0003900000 */
[----:B------:R-:W1:Y:S02]  /*9d80*/  @!P0 SYNCS.PHASECHK.TRANS64 P0, [R9+URZ], R4 ;  /* 0x00000004090085a7 */ /* 0x000e64000800007f */
[----:B-1----:R-:W-:Y:S05]  /*9d90*/  @!P0 BRA `(.L_x_185) ;  /* 0xfffffffc00f08947 */ /* 0x002fea000383ffff */
[----:B------:R-:W-:Y:S05]  /*9da0*/  BRA `(.L_x_209) ;  /* 0xfffffff400dc7947 */ /* 0x000fea000383ffff */
.L_x_186:
[----:B0-----:R0:W1:Y:S02]  /*9db0*/  SYNCS.PHASECHK.TRANS64.TRYWAIT P0, [R6+URZ], R5 ;  /* 0x00000005060075a7 */ /* 0x001064000800017f */
[----:B-1----:R-:W-:Y:S05]  /*9dc0*/  @!P0 NANOSLEEP.SYNCS 0x989680 ;  /* 0x009896800000895d */ /* 0x002fea0003900000 */
[----:B------:R-:W1:Y:S02]  /*9dd0*/  @!P0 SYNCS.PHASECHK.TRANS64 P0, [R6+URZ], R5 ;  /* 0x00000005060085a7 */ /* 0x000e64000800007f */
[----:B-1----:R-:W-:Y:S05]  /*9de0*/  @!P0 BRA `(.L_x_186) ;  /* 0xfffffffc00f08947 */ /* 0x002fea000383ffff */
[----:B------:R-:W-:Y:S05]  /*9df0*/  BRA `(.L_x_210) ;  /* 0xfffffff400ec7947 */ /* 0x000fea000383ffff */
.L_x_187:
[----:B0-----:R0:W1:Y:S02]  /*9e00*/  SYNCS.PHASECHK.TRANS64.TRYWAIT P0, [R9+URZ], R4 ;  /* 0x00000004090075a7 */ /* 0x001064000800017f */
[----:B-1----:R-:W-:Y:S05]  /*9e10*/  @!P0 NANOSLEEP.SYNCS 0x989680 ;  /* 0x009896800000895d */ /* 0x002fea0003900000 */
[----:B------:R-:W1:Y:S02]  /*9e20*/  @!P0 SYNCS.PHASECHK.TRANS64 P0, [R9+URZ], R4 ;  /* 0x00000004090085a7 */ /* 0x000e64000800007f */
[----:B-1----:R-:W-:Y:S05]  /*9e30*/  @!P0 BRA `(.L_x_187) ;  /* 0xfffffffc00f08947 */ /* 0x002fea000383ffff */
[----:B------:R-:W-:Y:S05]  /*9e40*/  BRA `(.L_x_211) ;  /* 0xfffffff400fc7947 */ /* 0x000fea000383ffff */
.L_x_188:
[----:B0-----:R0:W1:Y:S02]  /*9e50*/  SYNCS.PHASECHK.TRANS64.TRYWAIT P0, [R6+URZ], R5 ;  /* 0x00000005060075a7 */ /* 0x001064000800017f */
[----:B-1----:R-:W-:Y:S05]  /*9e60*/  @!P0 NANOSLEEP.SYNCS 0x989680 ;  /* 0x009896800000895d */ /* 0x002fea0003900000 */
[----:B------:R-:W1:Y:S02]  /*9e70*/  @!P0 SYNCS.PHASECHK.TRANS64 P0, [R6+URZ], R5 ;  /* 0x00000005060085a7 */ /* 0x000e64000800007f */
[----:B-1----:R-:W-:Y:S05]  /*9e80*/  @!P0 BRA `(.L_x_188) ;  /* 0xfffffffc00f08947 */ /* 0x002fea000383ffff */
[----:B------:R-:W-:Y:S05]  /*9e90*/  BRA `(.L_x_212) ;  /* 0xfffffff8000c7947 */ /* 0x000fea000383ffff */
.L_x_189:
[----:B0-----:R0:W1:Y:S02]  /*9ea0*/  SYNCS.PHASECHK.TRANS64.TRYWAIT P0, [R9+URZ], R4 ;  /* 0x00000004090075a7 */ /* 0x001064000800017f */
[----:B-1----:R-:W-:Y:S05]  /*9eb0*/  @!P0 NANOSLEEP.SYNCS 0x989680 ;  /* 0x009896800000895d */ /* 0x002fea0003900000 */
[----:B------:R-:W1:Y:S02]  /*9ec0*/  @!P0 SYNCS.PHASECHK.TRANS64 P0, [R9+URZ], R4 ;  /* 0x00000004090085a7 */ /* 0x000e64000800007f */
[----:B-1----:R-:W-:Y:S05]  /*9ed0*/  @!P0 BRA `(.L_x_189) ;  /* 0xfffffffc00f08947 */ /* 0x002fea000383ffff */
[----:B------:R-:W-:Y:S05]  /*9ee0*/  BRA `(.L_x_213) ;  /* 0xfffffff8001c7947 */ /* 0x000fea000383ffff */
.L_x_190:
[----:B0-----:R0:W1:Y:S02]  /*9ef0*/  SYNCS.PHASECHK.TRANS64.TRYWAIT P0, [R8+URZ], R5 ;  /* 0x00000005080075a7 */ /* 0x001064000800017f */
[----:B-1----:R-:W-:Y:S05]  /*9f00*/  @!P0 NANOSLEEP.SYNCS 0x989680 ;  /* 0x009896800000895d */ /* 0x002fea0003900000 */
[----:B------:R-:W1:Y:S02]  /*9f10*/  @!P0 SYNCS.PHASECHK.TRANS64 P0, [R8+URZ], R5 ;  /* 0x00000005080085a7 */ /* 0x000e64000800007f */
[----:B-1----:R-:W-:Y:S05]  /*9f20*/  @!P0 BRA `(.L_x_190) ;  /* 0xfffffffc00f08947 */ /* 0x002fea000383ffff */
[----:B------:R-:W-:Y:S05]  /*9f30*/  BRA `(.L_x_214) ;  /* 0xfffffff8002c7947 */ /* 0x000fea000383ffff */
.L_x_191:
[----:B-1----:R1:W2:Y:S02]  /*9f40*/  SYNCS.PHASECHK.TRANS64.TRYWAIT P0, [R11+URZ], R6 ;  /* 0x000000060b0075a7 */ /* 0x0022a4000800017f */
[----:B--2---:R-:W-:Y:S05]  /*9f50*/  @!P0 NANOSLEEP.SYNCS 0x989680 ;  /* 0x009896800000895d */ /* 0x004fea0003900000 */
[----:B------:R-:W2:Y:S02]  /*9f60*/  @!P0 SYNCS.PHASECHK.TRANS64 P0, [R11+URZ], R6 ;  /* 0x000000060b0085a7 */ /* 0x000ea4000800007f */
[----:B--2---:R-:W-:Y:S05]  /*9f70*/  @!P0 BRA `(.L_x_191) ;  /* 0xfffffffc00f08947 */ /* 0x004fea000383ffff */
[----:B------:R-:W-:Y:S05]  /*9f80*/  BRA `(.L_x_215) ;  /* 0xfffffff800347947 */ /* 0x000fea000383ffff */
.L_x_216:
[----:B------:R-:W-:-:S00]  /*9f90*/  BRA `(.L_x_216) ;  /* 0xfffffffc00fc7947 */ /* 0x000fc0000383ffff */
[----:B------:R-:W-:-:S00]  /*9fa0*/  NOP ;  /* 0x0000000000007918 */ /* 0x000fc00000000000 */
        /* <DEDUP_REMOVED lines=13> */
.L_x_217:


//--------------------- .nv.shared._ZN7cutlass13device_kernelINS_4gemm6kernel13GemmUniversalIN4cute5tupleIJiiiiEEENS1_10collective13CollectiveMmaINS1_43MainloopSm90TmaGmmaWarpSpecializedSparseFP8ILi17ENS5_IJNS4_1CILi1EEENSA_ILi2EEESB_EEENS1_35KernelTmaWarpSpecializedCooperativeEEENS5_IJNSA_ILi128EEESG_NSA_ILi64EEEEEENS_12float_e4m3_tENS5_IJNS4_6LayoutINS5_IJiNS5_IJSC_iEEEiEEENS5_IJlNS5_IJSB_SC_EEElEEEEENSK_INS5_IJNS5_IJSH_iEEESQ_iEEENS5_IJNS5_IJSH_NSA_ILi4096EEEEEENS5_IJSB_lEEElEEEEEEEESJ_NS5_IJlSB_lEEENS4_8TiledMMAINS4_8MMA_AtomIJNS4_4SM904GMMA6SPARSE32GMMA_64x128x64_F32E4M3E4M3_SS_TNILNS12_7ScaleInE1ELS15_1ELNS12_9SparseSelE0EEEEEENSK_INS5_IJSC_SB_SB_EEENS5_IJSB_NSA_ILi0EEES1A_EEEEENS5_IJNS4_10UnderscoreES1D_S1D_EEEEENS4_23SM90_TMA_LOAD_MULTICASTENS4_14ComposedLayoutINS4_7SwizzleILi1ELi4ELi3EEENS4_25smem_sparse_ptr_flag_bitsILi2ELi8EEENSK_INS5_IJNS5_IJSB_NSA_ILi8EEEEEENS5_IJSC_NSA_ILi32EEEEEEEEENS5_IJNS5_IJS1A_SH_EEESN_EEEEEEEvNS4_8identityENS4_13SM90_TMA_LOADENS1H_INS1I_ILi2ELi4ELi3EEENS4_18smem_ptr_flag_bitsILi8EEENSK_INS5_IJS1M_SH_EEENS5_IJSH_SB_EEEEEEEvS1V_EENS_8epilogue10collective6detail29Sm90TmaWarpSpecializedAdapterINS26_15DefaultEpilogueIfNS5_IJSB_llEEES2A_NS25_6thread17LinearCombinationIfLi1EffLNS2B_9ScaleType4KindE0ELNS_15FloatRoundStyleE2EfEENS1_15EpilogueDefaultEEEEEvvEEEEvNT_6ParamsE --------------------------
	.section	.nv.shared._ZN7cutlass13device_kernelINS_4gemm6kernel13GemmUniversalIN4cute5tupleIJiiiiEEENS1_10collective13CollectiveMmaINS1_43MainloopSm90TmaGmmaWarpSpecializedSparseFP8ILi17ENS5_IJNS4_1CILi1EEENSA_ILi2EEESB_EEENS1_35KernelTmaWarpSpecializedCooperativeEEENS5_IJNSA_ILi128EEESG_NSA_ILi64EEEEEENS_12float_e4m3_tENS5_IJNS4_6LayoutINS5_IJiNS5_IJSC_iEEEiEEENS5_IJlNS5_IJSB_SC_EEElEEEEENSK_INS5_IJNS5_IJSH_iEEESQ_iEEENS5_IJNS5_IJSH_NSA_ILi4096EEEEEENS5_IJSB_lEEElEEEEEEEESJ_NS5_IJlSB_lEEENS4_8TiledMMAINS4_8MMA_AtomIJNS4_4SM904GMMA6SPARSE32GMMA_64x128x64_F32E4M3E4M3_SS_TNILNS12_7ScaleInE1ELS15_1ELNS12_9SparseSelE0EEEEEENSK_INS5_IJSC_SB_SB_EEENS5_IJSB_NSA_ILi0EEES1A_EEEEENS5_IJNS4_10UnderscoreES1D_S1D_EEEEENS4_23SM90_TMA_LOAD_MULTICASTENS4_14ComposedLayoutINS4_7SwizzleILi1ELi4ELi3EEENS4_25smem_sparse_ptr_flag_bitsILi2ELi8EEENSK_INS5_IJNS5_IJSB_NSA_ILi8EEEEEENS5_IJSC_NSA_ILi32EEEEEEEEENS5_IJNS5_IJS1A_SH_EEESN_EEEEEEEvNS4_8identityENS4_13SM90_TMA_LOADENS1H_INS1I_ILi2ELi4ELi3EEENS4_18smem_ptr_flag_bitsILi8EEENSK_INS5_IJS1M_SH_EEENS5_IJSH_SB_EEEEEEEvS1V_EENS_8epilogue10collective6detail29Sm90TmaWarpSpecializedAdapterINS26_15DefaultEpilogueIfNS5_IJSB_llEEES2A_NS25_6thread17LinearCombinationIfLi1EffLNS2B_9ScaleType4KindE0ELNS_15FloatRoundStyleE2EfEENS1_15EpilogueDefaultEEEEEvvEEEEvNT_6ParamsE,"aw",@nobits
	.sectionflags	@""
	.align	16
	.zero		1024


//--------------------- .nv.shared.reserved.0     --------------------------
	.section	.nv.shared.reserved.0,"aw",@nobits
	.weak		__nv_reservedSMEM_offset_0_alias
	.size		__nv_reservedSMEM_offset_0_alias, 0, 0
	.other		__nv_reservedSMEM_offset_0_alias,@"STO_CUDA_RESERVED_SHARED STV_DEFAULT"
__nv_reservedSMEM_offset_0_alias:
	.zero		0


//--------------------- .nv.global                --------------------------
	.section	.nv.global,"aw",@nobits
.nv.global:
	.type		_ZN39_INTERNAL_cd737abd_4_k_cu_8fc6fadd_26124cute1_E,@object
	.size		_ZN39_INTERNAL_cd737abd_4_k_cu_8fc6fadd_26124cute1_E,(_ZN39_INTERNAL_cd737abd_4_k_cu_8fc6fadd_26124cuda3std3__45__cpo6cbeginE - _ZN39_INTERNAL_cd737abd_4_k_cu_8fc6fadd_26124cute1_E)
_ZN39_INTERNAL_cd737abd_4_k_cu_8fc6fadd_26124cute1_E:
	.zero		1
	.type		_ZN39_INTERNAL_cd737abd_4_k_cu_8fc6fadd_26124cuda3std3__45__cpo6cbeginE,@object
	.size		_ZN39_INTERNAL_cd737abd_4_k_cu_8fc6fadd_26124cuda3std3__45__cpo6cbeginE,(_ZN39_INTERNAL_cd737abd_4_k_cu_8fc6fadd_26124cuda3std3__48in_placeE - _ZN39_INTERNAL_cd737abd_4_k_cu_8fc6fadd_26124cuda3std3__45__cpo6cbeginE)
_ZN39_INTERNAL_cd737abd_4_k_cu_8fc6fadd_26124cuda3std3__45__cpo6cbeginE:
	.zero		1
	.type		_ZN39_INTERNAL_cd737abd_4_k_cu_8fc6fadd_26124cuda3std3__48in_placeE,@object
	.size		_ZN39_INTERNAL_cd737abd_4_k_cu_8fc6fadd_26124cuda3std3__48in_placeE,(_ZN39_INTERNAL_cd737abd_4_k_cu_8fc6fadd_26124cuda3std6ranges3__45__cpo9iter_moveE - _ZN39_INTERNAL_cd737abd_4_k_cu_8fc6fadd_26124cuda3std3__48in_placeE)
_ZN39_INTERNAL_cd737abd_4_k_cu_8fc6fadd_26124cuda3std3__48in_placeE:
	.zero		1
	.type		_ZN39_INTERNAL_cd737abd_4_k_cu_8fc6fadd_26124cuda3std6ranges3__45__cpo9iter_moveE,@object
	.size		_ZN39_INTERNAL_cd737abd_4_k_cu_8fc6fadd_26124cuda3std6ranges3__45__cpo9iter_moveE,(_ZN39_INTERNAL_cd737abd_4_k_cu_8fc6fadd_26124cuda3std3__45__cpo5beginE - _ZN39_INTERNAL_cd737abd_4_k_cu_8fc6fadd_26124cuda3std6ranges3__45__cpo9iter_moveE)
_ZN39_INTERNAL_cd737abd_4_k_cu_8fc6fadd_26124cuda3std6ranges3__45__cpo9iter_moveE:
	.zero		1
	.type		_ZN39_INTERNAL_cd737abd_4_k_cu_8fc6fadd_26124cuda3std3__45__cpo5beginE,@object
	.size		_ZN39_INTERNAL_cd737abd_4_k_cu_8fc6fadd_26124cuda3std3__45__cpo5beginE,(_ZN39_INTERNAL_cd737abd_4_k_cu_8fc6fadd_26124cuda3std3__441_GLOBAL__N__cd737abd_4_k_cu_8fc6fadd_26126ignoreE - _ZN39_INTERNAL_cd737abd_4_k_cu_8fc6fadd_26124cuda3std3__45__cpo5beginE)
_ZN39_INTERNAL_cd737abd_4_k_cu_8fc6fadd_26124cuda3std3__45__cpo5beginE:
	.zero		1
	.type		_ZN39_INTERNAL_cd737abd_4_k_cu_8fc6fadd_26124cuda3std3__441_GLOBAL__N__cd737abd_4_k_cu_8fc6fadd_26126ignoreE,@object
	.size		_ZN39_INTERNAL_cd737abd_4_k_cu_8fc6fadd_26124cuda3std3__441_GLOBAL__N__cd737abd_4_k_cu_8fc6fadd_26126ignoreE,(_ZN39_INTERNAL_cd737abd_4_k_cu_8fc6fadd_26124cute7productE - _ZN39_INTERNAL_cd737abd_4_k_cu_8fc6fadd_26124cuda3std3__441_GLOBAL__N__cd737abd_4_k_cu_8fc6fadd_26126ignoreE)
_ZN39_INTERNAL_cd737abd_4_k_cu_8fc6fadd_26124cuda3std3__441_GLOBAL__N__cd737abd_4_k_cu_8fc6fadd_26126ignoreE:
	.zero		1
	.type		_ZN39_INTERNAL_cd737abd_4_k_cu_8fc6fadd_26124cute7productE,@object
	.size		_ZN39_INTERNAL_cd737abd_4_k_cu_8fc6fadd_26124cute7productE,(_ZN39_INTERNAL_cd737abd_4_k_cu_8fc6fadd_26124cuda3std3__45__cpo3endE - _ZN39_INTERNAL_cd737abd_4_k_cu_8fc6fadd_26124cute7productE)
_ZN39_INTERNAL_cd737abd_4_k_cu_8fc6fadd_26124cute7productE:
	.zero		1
	.type		_ZN39_INTERNAL_cd737abd_4_k_cu_8fc6fadd_26124cuda3std3__45__cpo3endE,@object
	.size		_ZN39_INTERNAL_cd737abd_4_k_cu_8fc6fadd_26124cuda3std3__45__cpo3endE,(_ZN39_INTERNAL_cd737abd_4_k_cu_8fc6fadd_26124cuda3std3__419piecewise_constructE - _ZN39_INTERNAL_cd737abd_4_k_cu_8fc6fadd_26124cuda3std3__45__cpo3endE)
_ZN39_INTERNAL_cd737abd_4_k_cu_8fc6fadd_26124cuda3std3__45__cpo3endE:
	.zero		1
	.type		_ZN39_INTERNAL_cd737abd_4_k_cu_8fc6fadd_26124cuda3std3__419piecewise_constructE,@object
	.size		_ZN39_INTERNAL_cd737abd_4_k_cu_8fc6fadd_26124cuda3std3__419piecewise_constructE,(_ZN39_INTERNAL_cd737abd_4_k_cu_8fc6fadd_26124cuda3std3__45__cpo4cendE - _ZN39_INTERNAL_cd737abd_4_k_cu_8fc6fadd_26124cuda3std3__419piecewise_constructE)
_ZN39_INTERNAL_cd737abd_4_k_cu_8fc6fadd_26124cuda3std3__419piecewise_constructE:
	.zero		1
	.type		_ZN39_INTERNAL_cd737abd_4_k_cu_8fc6fadd_26124cuda3std3__45__cpo4cendE,@object
	.size		_ZN39_INTERNAL_cd737abd_4_k_cu_8fc6fadd_26124cuda3std3__45__cpo4cendE,(_ZN39_INTERNAL_cd737abd_4_k_cu_8fc6fadd_26124cuda3std6ranges3__45__cpo4swapE - _ZN39_INTERNAL_cd737abd_4_k_cu_8fc6fadd_26124cuda3std3__45__cpo4cendE)
_ZN39_INTERNAL_cd737abd_4_k_cu_8fc6fadd_26124cuda3std3__45__cpo4cendE:
	.zero		1
	.type		_ZN39_INTERNAL_cd737abd_4_k_cu_8fc6fadd_26124cuda3std6ranges3__45__cpo4swapE,@object
	.size		_ZN39_INTERNAL_cd737abd_4_k_cu_8fc6fadd_26124cuda3std6ranges3__45__cpo4swapE,(.L_7 - _ZN39_INTERNAL_cd737abd_4_k_cu_8fc6fadd_26124cuda3std6ranges3__45__cpo4swapE)
_ZN39_INTERNAL_cd737abd_4_k_cu_8fc6fadd_26124cuda3std6ranges3__45__cpo4swapE:
	.zero		1
.L_7:


//--------------------- .nv.constant0._ZN7cutlass13device_kernelINS_4gemm6kernel13GemmUniversalIN4cute5tupleIJiiiiEEENS1_10collective13CollectiveMmaINS1_43MainloopSm90TmaGmmaWarpSpecializedSparseFP8ILi17ENS5_IJNS4_1CILi1EEENSA_ILi2EEESB_EEENS1_35KernelTmaWarpSpecializedCooperativeEEENS5_IJNSA_ILi128EEESG_NSA_ILi64EEEEEENS_12float_e4m3_tENS5_IJNS4_6LayoutINS5_IJiNS5_IJSC_iEEEiEEENS5_IJlNS5_IJSB_SC_EEElEEEEENSK_INS5_IJNS5_IJSH_iEEESQ_iEEENS5_IJNS5_IJSH_NSA_ILi4096EEEEEENS5_IJSB_lEEElEEEEEEEESJ_NS5_IJlSB_lEEENS4_8TiledMMAINS4_8MMA_AtomIJNS4_4SM904GMMA6SPARSE32GMMA_64x128x64_F32E4M3E4M3_SS_TNILNS12_7ScaleInE1ELS15_1ELNS12_9SparseSelE0EEEEEENSK_INS5_IJSC_SB_SB_EEENS5_IJSB_NSA_ILi0EEES1A_EEEEENS5_IJNS4_10UnderscoreES1D_S1D_EEEEENS4_23SM90_TMA_LOAD_MULTICASTENS4_14ComposedLayoutINS4_7SwizzleILi1ELi4ELi3EEENS4_25smem_sparse_ptr_flag_bitsILi2ELi8EEENSK_INS5_IJNS5_IJSB_NSA_ILi8EEEEEENS5_IJSC_NSA_ILi32EEEEEEEEENS5_IJNS5_IJS1A_SH_EEESN_EEEEEEEvNS4_8identityENS4_13SM90_TMA_LOADENS1H_INS1I_ILi2ELi4ELi3EEENS4_18smem_ptr_flag_bitsILi8EEENSK_INS5_IJS1M_SH_EEENS5_IJSH_SB_EEEEEEEvS1V_EENS_8epilogue10collective6detail29Sm90TmaWarpSpecializedAdapterINS26_15DefaultEpilogueIfNS5_IJSB_llEEES2A_NS25_6thread17LinearCombinationIfLi1EffLNS2B_9ScaleType4KindE0ELNS_15FloatRoundStyleE2EfEENS1_15EpilogueDefaultEEEEEvvEEEEvNT_6ParamsE --------------------------
	.section	.nv.constant0._ZN7cutlass13device_kernelINS_4gemm6kernel13GemmUniversalIN4cute5tupleIJiiiiEEENS1_10collective13CollectiveMmaINS1_43MainloopSm90TmaGmmaWarpSpecializedSparseFP8ILi17ENS5_IJNS4_1CILi1EEENSA_ILi2EEESB_EEENS1_35KernelTmaWarpSpecializedCooperativeEEENS5_IJNSA_ILi128EEESG_NSA_ILi64EEEEEENS_12float_e4m3_tENS5_IJNS4_6LayoutINS5_IJiNS5_IJSC_iEEEiEEENS5_IJlNS5_IJSB_SC_EEElEEEEENSK_INS5_IJNS5_IJSH_iEEESQ_iEEENS5_IJNS5_IJSH_NSA_ILi4096EEEEEENS5_IJSB_lEEElEEEEEEEESJ_NS5_IJlSB_lEEENS4_8TiledMMAINS4_8MMA_AtomIJNS4_4SM904GMMA6SPARSE32GMMA_64x128x64_F32E4M3E4M3_SS_TNILNS12_7ScaleInE1ELS15_1ELNS12_9SparseSelE0EEEEEENSK_INS5_IJSC_SB_SB_EEENS5_IJSB_NSA_ILi0EEES1A_EEEEENS5_IJNS4_10UnderscoreES1D_S1D_EEEEENS4_23SM90_TMA_LOAD_MULTICASTENS4_14ComposedLayoutINS4_7SwizzleILi1ELi4ELi3EEENS4_25smem_sparse_ptr_flag_bitsILi2ELi8EEENSK_INS5_IJNS5_IJSB_NSA_ILi8EEEEEENS5_IJSC_NSA_ILi32EEEEEEEEENS5_IJNS5_IJS1A_SH_EEESN_EEEEEEEvNS4_8identityENS4_13SM90_TMA_LOADENS1H_INS1I_ILi2ELi4ELi3EEENS4_18smem_ptr_flag_bitsILi8EEENSK_INS5_IJS1M_SH_EEENS5_IJSH_SB_EEEEEEEvS1V_EENS_8epilogue10collective6detail29Sm90TmaWarpSpecializedAdapterINS26_15DefaultEpilogueIfNS5_IJSB_llEEES2A_NS25_6thread17LinearCombinationIfLi1EffLNS2B_9ScaleType4KindE0ELNS_15FloatRoundStyleE2EfEENS1_15EpilogueDefaultEEEEEvvEEEEvNT_6ParamsE,"a",@progbits
	.sectionflags	@""
	.align	4
.nv.constant0._ZN7cutlass13device_kernelINS_4gemm6kernel13GemmUniversalIN4cute5tupleIJiiiiEEENS1_10collective13CollectiveMmaINS1_43MainloopSm90TmaGmmaWarpSpecializedSparseFP8ILi17ENS5_IJNS4_1CILi1EEENSA_ILi2EEESB_EEENS1_35KernelTmaWarpSpecializedCooperativeEEENS5_IJNSA_ILi128EEESG_NSA_ILi64EEEEEENS_12float_e4m3_tENS5_IJNS4_6LayoutINS5_IJiNS5_IJSC_iEEEiEEENS5_IJlNS5_IJSB_SC_EEElEEEEENSK_INS5_IJNS5_IJSH_iEEESQ_iEEENS5_IJNS5_IJSH_NSA_ILi4096EEEEEENS5_IJSB_lEEElEEEEEEEESJ_NS5_IJlSB_lEEENS4_8TiledMMAINS4_8MMA_AtomIJNS4_4SM904GMMA6SPARSE32GMMA_64x128x64_F32E4M3E4M3_SS_TNILNS12_7ScaleInE1ELS15_1ELNS12_9SparseSelE0EEEEEENSK_INS5_IJSC_SB_SB_EEENS5_IJSB_NSA_ILi0EEES1A_EEEEENS5_IJNS4_10UnderscoreES1D_S1D_EEEEENS4_23SM90_TMA_LOAD_MULTICASTENS4_14ComposedLayoutINS4_7SwizzleILi1ELi4ELi3EEENS4_25smem_sparse_ptr_flag_bitsILi2ELi8EEENSK_INS5_IJNS5_IJSB_NSA_ILi8EEEEEENS5_IJSC_NSA_ILi32EEEEEEEEENS5_IJNS5_IJS1A_SH_EEESN_EEEEEEEvNS4_8identityENS4_13SM90_TMA_LOADENS1H_INS1I_ILi2ELi4ELi3EEENS4_18smem_ptr_flag_bitsILi8EEENSK_INS5_IJS1M_SH_EEENS5_IJSH_SB_EEEEEEEvS1V_EENS_8epilogue10collective6detail29Sm90TmaWarpSpecializedAdapterINS26_15DefaultEpilogueIfNS5_IJSB_llEEES2A_NS25_6thread17LinearCombinationIfLi1EffLNS2B_9ScaleType4KindE0ELNS_15FloatRoundStyleE2EfEENS1_15EpilogueDefaultEEEEEvvEEEEvNT_6ParamsE:
	.zero		1920


//--------------------- SYMBOLS --------------------------

	.type		.nv.reservedSmem.offset0,@object
	.size		.nv.reservedSmem.offset0,0x4
